//
// Generated by NVIDIA NVVM Compiler
//
// Compiler Build ID: CL-36424714
// Cuda compilation tools, release 13.0, V13.0.88
// Based on NVVM 20.0.0
//

.version 9.0
.target sm_100
.address_size 64

	// .globl	tvmgen_default_fused_reshape_cast_nn_pad_kernel0
// _ZZ42tvmgen_default_fused_nn_dense_cast_kernel0E9p0_shared has been demoted
// _ZZ42tvmgen_default_fused_nn_dense_cast_kernel0E9p1_shared has been demoted
// _ZZ54tvmgen_default_fused_nn_dense_cast_bn_relu_max_kernel0E9p0_shared has been demoted
// _ZZ54tvmgen_default_fused_nn_dense_cast_bn_relu_max_kernel0E9p1_shared has been demoted

.visible .entry tvmgen_default_fused_reshape_cast_nn_pad_kernel0(
	.param .u64 .ptr .align 1 tvmgen_default_fused_reshape_cast_nn_pad_kernel0_param_0,
	.param .u64 .ptr .align 1 tvmgen_default_fused_reshape_cast_nn_pad_kernel0_param_1
)
.maxntid 1024
{
	.reg .pred 	%p<37>;
	.reg .b16 	%rs<217>;
	.reg .b32 	%r<12>;
	.reg .b32 	%f<73>;
	.reg .b64 	%rd<9>;

	ld.param.u64 	%rd3, [tvmgen_default_fused_reshape_cast_nn_pad_kernel0_param_0];
	ld.param.u64 	%rd4, [tvmgen_default_fused_reshape_cast_nn_pad_kernel0_param_1];
	cvta.to.global.u64 	%rd5, %rd4;
	mov.u32 	%r3, %tid.x;
	and.b32  	%r1, %r3, 7;
	setp.gt.u32 	%p1, %r1, 4;
	mov.u32 	%r4, %ctaid.x;
	mul.lo.s32 	%r5, %r4, 1280;
	shr.u32 	%r6, %r3, 3;
	shl.b32 	%r7, %r3, 1;
	and.b32  	%r8, %r7, 14;
	mad.lo.s32 	%r9, %r6, 10, %r5;
	add.s32 	%r10, %r9, %r8;
	shl.b32 	%r11, %r4, 11;
	or.b32  	%r2, %r7, %r11;
	mul.wide.u32 	%rd6, %r10, 4;
	add.s64 	%rd1, %rd5, %rd6;
	@%p1 bra 	$L__BB0_2;
	ld.global.nc.f32 	%f2, [%rd1];
	// begin inline asm
	{  cvt.rn.f16.f32 %rs181, %f2;}

	// end inline asm
	bra.uni 	$L__BB0_3;
$L__BB0_2:
	mov.f32 	%f1, 0f00000000;
	// begin inline asm
	{  cvt.rn.f16.f32 %rs181, %f1;}

	// end inline asm
$L__BB0_3:
	setp.lt.u32 	%p2, %r1, 5;
	cvta.to.global.u64 	%rd7, %rd3;
	mul.wide.u32 	%rd8, %r2, 2;
	add.s64 	%rd2, %rd7, %rd8;
	st.global.u16 	[%rd2], %rs181;
	@%p2 bra 	$L__BB0_5;
	mov.f32 	%f3, 0f00000000;
	// begin inline asm
	{  cvt.rn.f16.f32 %rs182, %f3;}

	// end inline asm
	bra.uni 	$L__BB0_6;
$L__BB0_5:
	ld.global.nc.f32 	%f4, [%rd1+4];
	// begin inline asm
	{  cvt.rn.f16.f32 %rs182, %f4;}

	// end inline asm
$L__BB0_6:
	setp.lt.u32 	%p3, %r1, 5;
	st.global.u16 	[%rd2+2], %rs182;
	@%p3 bra 	$L__BB0_8;
	mov.f32 	%f5, 0f00000000;
	// begin inline asm
	{  cvt.rn.f16.f32 %rs183, %f5;}

	// end inline asm
	bra.uni 	$L__BB0_9;
$L__BB0_8:
	ld.global.nc.f32 	%f6, [%rd1+1280000];
	// begin inline asm
	{  cvt.rn.f16.f32 %rs183, %f6;}

	// end inline asm
$L__BB0_9:
	setp.lt.u32 	%p4, %r1, 5;
	st.global.u16 	[%rd2+1024000], %rs183;
	@%p4 bra 	$L__BB0_11;
	mov.f32 	%f7, 0f00000000;
	// begin inline asm
	{  cvt.rn.f16.f32 %rs184, %f7;}

	// end inline asm
	bra.uni 	$L__BB0_12;
$L__BB0_11:
	ld.global.nc.f32 	%f8, [%rd1+1280004];
	// begin inline asm
	{  cvt.rn.f16.f32 %rs184, %f8;}

	// end inline asm
$L__BB0_12:
	setp.lt.u32 	%p5, %r1, 5;
	st.global.u16 	[%rd2+1024002], %rs184;
	@%p5 bra 	$L__BB0_14;
	mov.f32 	%f9, 0f00000000;
	// begin inline asm
	{  cvt.rn.f16.f32 %rs185, %f9;}

	// end inline asm
	bra.uni 	$L__BB0_15;
$L__BB0_14:
	ld.global.nc.f32 	%f10, [%rd1+2560000];
	// begin inline asm
	{  cvt.rn.f16.f32 %rs185, %f10;}

	// end inline asm
$L__BB0_15:
	setp.lt.u32 	%p6, %r1, 5;
	st.global.u16 	[%rd2+2048000], %rs185;
	@%p6 bra 	$L__BB0_17;
	mov.f32 	%f11, 0f00000000;
	// begin inline asm
	{  cvt.rn.f16.f32 %rs186, %f11;}

	// end inline asm
	bra.uni 	$L__BB0_18;
$L__BB0_17:
	ld.global.nc.f32 	%f12, [%rd1+2560004];
	// begin inline asm
	{  cvt.rn.f16.f32 %rs186, %f12;}

	// end inline asm
$L__BB0_18:
	setp.lt.u32 	%p7, %r1, 5;
	st.global.u16 	[%rd2+2048002], %rs186;
	@%p7 bra 	$L__BB0_20;
	mov.f32 	%f13, 0f00000000;
	// begin inline asm
	{  cvt.rn.f16.f32 %rs187, %f13;}

	// end inline asm
	bra.uni 	$L__BB0_21;
$L__BB0_20:
	ld.global.nc.f32 	%f14, [%rd1+3840000];
	// begin inline asm
	{  cvt.rn.f16.f32 %rs187, %f14;}

	// end inline asm
$L__BB0_21:
	setp.lt.u32 	%p8, %r1, 5;
	st.global.u16 	[%rd2+3072000], %rs187;
	@%p8 bra 	$L__BB0_23;
	mov.f32 	%f15, 0f00000000;
	// begin inline asm
	{  cvt.rn.f16.f32 %rs188, %f15;}

	// end inline asm
	bra.uni 	$L__BB0_24;
$L__BB0_23:
	ld.global.nc.f32 	%f16, [%rd1+3840004];
	// begin inline asm
	{  cvt.rn.f16.f32 %rs188, %f16;}

	// end inline asm
$L__BB0_24:
	setp.lt.u32 	%p9, %r1, 5;
	st.global.u16 	[%rd2+3072002], %rs188;
	@%p9 bra 	$L__BB0_26;
	mov.f32 	%f17, 0f00000000;
	// begin inline asm
	{  cvt.rn.f16.f32 %rs189, %f17;}

	// end inline asm
	bra.uni 	$L__BB0_27;
$L__BB0_26:
	ld.global.nc.f32 	%f18, [%rd1+5120000];
	// begin inline asm
	{  cvt.rn.f16.f32 %rs189, %f18;}

	// end inline asm
$L__BB0_27:
	setp.lt.u32 	%p10, %r1, 5;
	st.global.u16 	[%rd2+4096000], %rs189;
	@%p10 bra 	$L__BB0_29;
	mov.f32 	%f19, 0f00000000;
	// begin inline asm
	{  cvt.rn.f16.f32 %rs190, %f19;}

	// end inline asm
	bra.uni 	$L__BB0_30;
$L__BB0_29:
	ld.global.nc.f32 	%f20, [%rd1+5120004];
	// begin inline asm
	{  cvt.rn.f16.f32 %rs190, %f20;}

	// end inline asm
$L__BB0_30:
	setp.lt.u32 	%p11, %r1, 5;
	st.global.u16 	[%rd2+4096002], %rs190;
	@%p11 bra 	$L__BB0_32;
	mov.f32 	%f21, 0f00000000;
	// begin inline asm
	{  cvt.rn.f16.f32 %rs191, %f21;}

	// end inline asm
	bra.uni 	$L__BB0_33;
$L__BB0_32:
	ld.global.nc.f32 	%f22, [%rd1+6400000];
	// begin inline asm
	{  cvt.rn.f16.f32 %rs191, %f22;}

	// end inline asm
$L__BB0_33:
	setp.lt.u32 	%p12, %r1, 5;
	st.global.u16 	[%rd2+5120000], %rs191;
	@%p12 bra 	$L__BB0_35;
	mov.f32 	%f23, 0f00000000;
	// begin inline asm
	{  cvt.rn.f16.f32 %rs192, %f23;}

	// end inline asm
	bra.uni 	$L__BB0_36;
$L__BB0_35:
	ld.global.nc.f32 	%f24, [%rd1+6400004];
	// begin inline asm
	{  cvt.rn.f16.f32 %rs192, %f24;}

	// end inline asm
$L__BB0_36:
	setp.lt.u32 	%p13, %r1, 5;
	st.global.u16 	[%rd2+5120002], %rs192;
	@%p13 bra 	$L__BB0_38;
	mov.f32 	%f25, 0f00000000;
	// begin inline asm
	{  cvt.rn.f16.f32 %rs193, %f25;}

	// end inline asm
	bra.uni 	$L__BB0_39;
$L__BB0_38:
	ld.global.nc.f32 	%f26, [%rd1+7680000];
	// begin inline asm
	{  cvt.rn.f16.f32 %rs193, %f26;}

	// end inline asm
$L__BB0_39:
	setp.lt.u32 	%p14, %r1, 5;
	st.global.u16 	[%rd2+6144000], %rs193;
	@%p14 bra 	$L__BB0_41;
	mov.f32 	%f27, 0f00000000;
	// begin inline asm
	{  cvt.rn.f16.f32 %rs194, %f27;}

	// end inline asm
	bra.uni 	$L__BB0_42;
$L__BB0_41:
	ld.global.nc.f32 	%f28, [%rd1+7680004];
	// begin inline asm
	{  cvt.rn.f16.f32 %rs194, %f28;}

	// end inline asm
$L__BB0_42:
	setp.lt.u32 	%p15, %r1, 5;
	st.global.u16 	[%rd2+6144002], %rs194;
	@%p15 bra 	$L__BB0_44;
	mov.f32 	%f29, 0f00000000;
	// begin inline asm
	{  cvt.rn.f16.f32 %rs195, %f29;}

	// end inline asm
	bra.uni 	$L__BB0_45;
$L__BB0_44:
	ld.global.nc.f32 	%f30, [%rd1+8960000];
	// begin inline asm
	{  cvt.rn.f16.f32 %rs195, %f30;}

	// end inline asm
$L__BB0_45:
	setp.lt.u32 	%p16, %r1, 5;
	st.global.u16 	[%rd2+7168000], %rs195;
	@%p16 bra 	$L__BB0_47;
	mov.f32 	%f31, 0f00000000;
	// begin inline asm
	{  cvt.rn.f16.f32 %rs196, %f31;}

	// end inline asm
	bra.uni 	$L__BB0_48;
$L__BB0_47:
	ld.global.nc.f32 	%f32, [%rd1+8960004];
	// begin inline asm
	{  cvt.rn.f16.f32 %rs196, %f32;}

	// end inline asm
$L__BB0_48:
	setp.lt.u32 	%p17, %r1, 5;
	st.global.u16 	[%rd2+7168002], %rs196;
	@%p17 bra 	$L__BB0_50;
	mov.f32 	%f33, 0f00000000;
	// begin inline asm
	{  cvt.rn.f16.f32 %rs197, %f33;}

	// end inline asm
	bra.uni 	$L__BB0_51;
$L__BB0_50:
	ld.global.nc.f32 	%f34, [%rd1+10240000];
	// begin inline asm
	{  cvt.rn.f16.f32 %rs197, %f34;}

	// end inline asm
$L__BB0_51:
	setp.lt.u32 	%p18, %r1, 5;
	st.global.u16 	[%rd2+8192000], %rs197;
	@%p18 bra 	$L__BB0_53;
	mov.f32 	%f35, 0f00000000;
	// begin inline asm
	{  cvt.rn.f16.f32 %rs198, %f35;}

	// end inline asm
	bra.uni 	$L__BB0_54;
$L__BB0_53:
	ld.global.nc.f32 	%f36, [%rd1+10240004];
	// begin inline asm
	{  cvt.rn.f16.f32 %rs198, %f36;}

	// end inline asm
$L__BB0_54:
	setp.lt.u32 	%p19, %r1, 5;
	st.global.u16 	[%rd2+8192002], %rs198;
	@%p19 bra 	$L__BB0_56;
	mov.f32 	%f37, 0f00000000;
	// begin inline asm
	{  cvt.rn.f16.f32 %rs199, %f37;}

	// end inline asm
	bra.uni 	$L__BB0_57;
$L__BB0_56:
	ld.global.nc.f32 	%f38, [%rd1+11520000];
	// begin inline asm
	{  cvt.rn.f16.f32 %rs199, %f38;}

	// end inline asm
$L__BB0_57:
	setp.lt.u32 	%p20, %r1, 5;
	st.global.u16 	[%rd2+9216000], %rs199;
	@%p20 bra 	$L__BB0_59;
	mov.f32 	%f39, 0f00000000;
	// begin inline asm
	{  cvt.rn.f16.f32 %rs200, %f39;}

	// end inline asm
	bra.uni 	$L__BB0_60;
$L__BB0_59:
	ld.global.nc.f32 	%f40, [%rd1+11520004];
	// begin inline asm
	{  cvt.rn.f16.f32 %rs200, %f40;}

	// end inline asm
$L__BB0_60:
	setp.lt.u32 	%p21, %r1, 5;
	st.global.u16 	[%rd2+9216002], %rs200;
	@%p21 bra 	$L__BB0_62;
	mov.f32 	%f41, 0f00000000;
	// begin inline asm
	{  cvt.rn.f16.f32 %rs201, %f41;}

	// end inline asm
	bra.uni 	$L__BB0_63;
$L__BB0_62:
	ld.global.nc.f32 	%f42, [%rd1+12800000];
	// begin inline asm
	{  cvt.rn.f16.f32 %rs201, %f42;}

	// end inline asm
$L__BB0_63:
	setp.lt.u32 	%p22, %r1, 5;
	st.global.u16 	[%rd2+10240000], %rs201;
	@%p22 bra 	$L__BB0_65;
	mov.f32 	%f43, 0f00000000;
	// begin inline asm
	{  cvt.rn.f16.f32 %rs202, %f43;}

	// end inline asm
	bra.uni 	$L__BB0_66;
$L__BB0_65:
	ld.global.nc.f32 	%f44, [%rd1+12800004];
	// begin inline asm
	{  cvt.rn.f16.f32 %rs202, %f44;}

	// end inline asm
$L__BB0_66:
	setp.lt.u32 	%p23, %r1, 5;
	st.global.u16 	[%rd2+10240002], %rs202;
	@%p23 bra 	$L__BB0_68;
	mov.f32 	%f45, 0f00000000;
	// begin inline asm
	{  cvt.rn.f16.f32 %rs203, %f45;}

	// end inline asm
	bra.uni 	$L__BB0_69;
$L__BB0_68:
	ld.global.nc.f32 	%f46, [%rd1+14080000];
	// begin inline asm
	{  cvt.rn.f16.f32 %rs203, %f46;}

	// end inline asm
$L__BB0_69:
	setp.lt.u32 	%p24, %r1, 5;
	st.global.u16 	[%rd2+11264000], %rs203;
	@%p24 bra 	$L__BB0_71;
	mov.f32 	%f47, 0f00000000;
	// begin inline asm
	{  cvt.rn.f16.f32 %rs204, %f47;}

	// end inline asm
	bra.uni 	$L__BB0_72;
$L__BB0_71:
	ld.global.nc.f32 	%f48, [%rd1+14080004];
	// begin inline asm
	{  cvt.rn.f16.f32 %rs204, %f48;}

	// end inline asm
$L__BB0_72:
	setp.lt.u32 	%p25, %r1, 5;
	st.global.u16 	[%rd2+11264002], %rs204;
	@%p25 bra 	$L__BB0_74;
	mov.f32 	%f49, 0f00000000;
	// begin inline asm
	{  cvt.rn.f16.f32 %rs205, %f49;}

	// end inline asm
	bra.uni 	$L__BB0_75;
$L__BB0_74:
	ld.global.nc.f32 	%f50, [%rd1+15360000];
	// begin inline asm
	{  cvt.rn.f16.f32 %rs205, %f50;}

	// end inline asm
$L__BB0_75:
	setp.lt.u32 	%p26, %r1, 5;
	st.global.u16 	[%rd2+12288000], %rs205;
	@%p26 bra 	$L__BB0_77;
	mov.f32 	%f51, 0f00000000;
	// begin inline asm
	{  cvt.rn.f16.f32 %rs206, %f51;}

	// end inline asm
	bra.uni 	$L__BB0_78;
$L__BB0_77:
	ld.global.nc.f32 	%f52, [%rd1+15360004];
	// begin inline asm
	{  cvt.rn.f16.f32 %rs206, %f52;}

	// end inline asm
$L__BB0_78:
	setp.lt.u32 	%p27, %r1, 5;
	st.global.u16 	[%rd2+12288002], %rs206;
	@%p27 bra 	$L__BB0_80;
	mov.f32 	%f53, 0f00000000;
	// begin inline asm
	{  cvt.rn.f16.f32 %rs207, %f53;}

	// end inline asm
	bra.uni 	$L__BB0_81;
$L__BB0_80:
	ld.global.nc.f32 	%f54, [%rd1+16640000];
	// begin inline asm
	{  cvt.rn.f16.f32 %rs207, %f54;}

	// end inline asm
$L__BB0_81:
	setp.lt.u32 	%p28, %r1, 5;
	st.global.u16 	[%rd2+13312000], %rs207;
	@%p28 bra 	$L__BB0_83;
	mov.f32 	%f55, 0f00000000;
	// begin inline asm
	{  cvt.rn.f16.f32 %rs208, %f55;}

	// end inline asm
	bra.uni 	$L__BB0_84;
$L__BB0_83:
	ld.global.nc.f32 	%f56, [%rd1+16640004];
	// begin inline asm
	{  cvt.rn.f16.f32 %rs208, %f56;}

	// end inline asm
$L__BB0_84:
	setp.lt.u32 	%p29, %r1, 5;
	st.global.u16 	[%rd2+13312002], %rs208;
	@%p29 bra 	$L__BB0_86;
	mov.f32 	%f57, 0f00000000;
	// begin inline asm
	{  cvt.rn.f16.f32 %rs209, %f57;}

	// end inline asm
	bra.uni 	$L__BB0_87;
$L__BB0_86:
	ld.global.nc.f32 	%f58, [%rd1+17920000];
	// begin inline asm
	{  cvt.rn.f16.f32 %rs209, %f58;}

	// end inline asm
$L__BB0_87:
	setp.lt.u32 	%p30, %r1, 5;
	st.global.u16 	[%rd2+14336000], %rs209;
	@%p30 bra 	$L__BB0_89;
	mov.f32 	%f59, 0f00000000;
	// begin inline asm
	{  cvt.rn.f16.f32 %rs210, %f59;}

	// end inline asm
	bra.uni 	$L__BB0_90;
$L__BB0_89:
	ld.global.nc.f32 	%f60, [%rd1+17920004];
	// begin inline asm
	{  cvt.rn.f16.f32 %rs210, %f60;}

	// end inline asm
$L__BB0_90:
	setp.lt.u32 	%p31, %r1, 5;
	st.global.u16 	[%rd2+14336002], %rs210;
	@%p31 bra 	$L__BB0_92;
	mov.f32 	%f61, 0f00000000;
	// begin inline asm
	{  cvt.rn.f16.f32 %rs211, %f61;}

	// end inline asm
	bra.uni 	$L__BB0_93;
$L__BB0_92:
	ld.global.nc.f32 	%f62, [%rd1+19200000];
	// begin inline asm
	{  cvt.rn.f16.f32 %rs211, %f62;}

	// end inline asm
$L__BB0_93:
	setp.lt.u32 	%p32, %r1, 5;
	st.global.u16 	[%rd2+15360000], %rs211;
	@%p32 bra 	$L__BB0_95;
	mov.f32 	%f63, 0f00000000;
	// begin inline asm
	{  cvt.rn.f16.f32 %rs212, %f63;}

	// end inline asm
	bra.uni 	$L__BB0_96;
$L__BB0_95:
	ld.global.nc.f32 	%f64, [%rd1+19200004];
	// begin inline asm
	{  cvt.rn.f16.f32 %rs212, %f64;}

	// end inline asm
$L__BB0_96:
	setp.lt.u32 	%p33, %r1, 5;
	st.global.u16 	[%rd2+15360002], %rs212;
	@%p33 bra 	$L__BB0_98;
	mov.f32 	%f65, 0f00000000;
	// begin inline asm
	{  cvt.rn.f16.f32 %rs213, %f65;}

	// end inline asm
	bra.uni 	$L__BB0_99;
$L__BB0_98:
	ld.global.nc.f32 	%f66, [%rd1+20480000];
	// begin inline asm
	{  cvt.rn.f16.f32 %rs213, %f66;}

	// end inline asm
$L__BB0_99:
	setp.lt.u32 	%p34, %r1, 5;
	st.global.u16 	[%rd2+16384000], %rs213;
	@%p34 bra 	$L__BB0_101;
	mov.f32 	%f67, 0f00000000;
	// begin inline asm
	{  cvt.rn.f16.f32 %rs214, %f67;}

	// end inline asm
	bra.uni 	$L__BB0_102;
$L__BB0_101:
	ld.global.nc.f32 	%f68, [%rd1+20480004];
	// begin inline asm
	{  cvt.rn.f16.f32 %rs214, %f68;}

	// end inline asm
$L__BB0_102:
	setp.lt.u32 	%p35, %r1, 5;
	st.global.u16 	[%rd2+16384002], %rs214;
	@%p35 bra 	$L__BB0_104;
	mov.f32 	%f69, 0f00000000;
	// begin inline asm
	{  cvt.rn.f16.f32 %rs215, %f69;}

	// end inline asm
	bra.uni 	$L__BB0_105;
$L__BB0_104:
	ld.global.nc.f32 	%f70, [%rd1+21760000];
	// begin inline asm
	{  cvt.rn.f16.f32 %rs215, %f70;}

	// end inline asm
$L__BB0_105:
	setp.lt.u32 	%p36, %r1, 5;
	st.global.u16 	[%rd2+17408000], %rs215;
	@%p36 bra 	$L__BB0_107;
	mov.f32 	%f71, 0f00000000;
	// begin inline asm
	{  cvt.rn.f16.f32 %rs216, %f71;}

	// end inline asm
	bra.uni 	$L__BB0_108;
$L__BB0_107:
	ld.global.nc.f32 	%f72, [%rd1+21760004];
	// begin inline asm
	{  cvt.rn.f16.f32 %rs216, %f72;}

	// end inline asm
$L__BB0_108:
	st.global.u16 	[%rd2+17408002], %rs216;
	ret;

}
	// .globl	tvmgen_default_fused_nn_dense_cast_kernel0
.visible .entry tvmgen_default_fused_nn_dense_cast_kernel0(
	.param .u64 .ptr .align 1 tvmgen_default_fused_nn_dense_cast_kernel0_param_0,
	.param .u64 .ptr .align 1 tvmgen_default_fused_nn_dense_cast_kernel0_param_1,
	.param .u64 .ptr .align 1 tvmgen_default_fused_nn_dense_cast_kernel0_param_2
)
.maxntid 32
{
	.reg .b16 	%rs<30>;
	.reg .b32 	%r<44>;
	.reg .b32 	%f<10>;
	.reg .b64 	%rd<13>;
	// demoted variable
	.shared .align 2 .b8 _ZZ42tvmgen_default_fused_nn_dense_cast_kernel0E9p0_shared[1024];
	// demoted variable
	.shared .align 2 .b8 _ZZ42tvmgen_default_fused_nn_dense_cast_kernel0E9p1_shared[256];
	ld.param.u64 	%rd1, [tvmgen_default_fused_nn_dense_cast_kernel0_param_0];
	ld.param.u64 	%rd2, [tvmgen_default_fused_nn_dense_cast_kernel0_param_1];
	ld.param.u64 	%rd3, [tvmgen_default_fused_nn_dense_cast_kernel0_param_2];
	cvta.to.global.u64 	%rd4, %rd1;
	cvta.to.global.u64 	%rd5, %rd2;
	mov.f32 	%f1, 0f00000000;
	// begin inline asm
	{  cvt.rn.f16.f32 %rs1, %f1;}

	// end inline asm
	mov.b32 	%r1, {%rs1, %rs1};
	mov.u32 	%r2, %tid.x;
	mov.u32 	%r3, %ctaid.x;
	shl.b32 	%r4, %r3, 9;
	or.b32  	%r5, %r4, %r2;
	shl.b32 	%r6, %r2, 1;
	mov.u32 	%r7, _ZZ42tvmgen_default_fused_nn_dense_cast_kernel0E9p0_shared;
	add.s32 	%r8, %r7, %r6;
	mul.wide.u32 	%rd6, %r5, 2;
	add.s64 	%rd7, %rd4, %rd6;
	ld.global.nc.u16 	%rs10, [%rd7];
	st.shared.u16 	[%r8], %rs10;
	ld.global.nc.u16 	%rs11, [%rd7+64];
	st.shared.u16 	[%r8+64], %rs11;
	ld.global.nc.u16 	%rs12, [%rd7+128];
	st.shared.u16 	[%r8+128], %rs12;
	ld.global.nc.u16 	%rs13, [%rd7+192];
	st.shared.u16 	[%r8+192], %rs13;
	ld.global.nc.u16 	%rs14, [%rd7+256];
	st.shared.u16 	[%r8+256], %rs14;
	ld.global.nc.u16 	%rs15, [%rd7+320];
	st.shared.u16 	[%r8+320], %rs15;
	ld.global.nc.u16 	%rs16, [%rd7+384];
	st.shared.u16 	[%r8+384], %rs16;
	ld.global.nc.u16 	%rs17, [%rd7+448];
	st.shared.u16 	[%r8+448], %rs17;
	ld.global.nc.u16 	%rs18, [%rd7+512];
	st.shared.u16 	[%r8+512], %rs18;
	ld.global.nc.u16 	%rs19, [%rd7+576];
	st.shared.u16 	[%r8+576], %rs19;
	ld.global.nc.u16 	%rs20, [%rd7+640];
	st.shared.u16 	[%r8+640], %rs20;
	ld.global.nc.u16 	%rs21, [%rd7+704];
	st.shared.u16 	[%r8+704], %rs21;
	ld.global.nc.u16 	%rs22, [%rd7+768];
	st.shared.u16 	[%r8+768], %rs22;
	ld.global.nc.u16 	%rs23, [%rd7+832];
	st.shared.u16 	[%r8+832], %rs23;
	ld.global.nc.u16 	%rs24, [%rd7+896];
	st.shared.u16 	[%r8+896], %rs24;
	ld.global.nc.u16 	%rs25, [%rd7+960];
	st.shared.u16 	[%r8+960], %rs25;
	mov.u32 	%r9, %ctaid.y;
	shl.b32 	%r10, %r9, 7;
	or.b32  	%r11, %r10, %r2;
	mov.u32 	%r12, _ZZ42tvmgen_default_fused_nn_dense_cast_kernel0E9p1_shared;
	add.s32 	%r13, %r12, %r6;
	mul.wide.u32 	%rd8, %r11, 2;
	add.s64 	%rd9, %rd5, %rd8;
	ld.global.nc.u16 	%rs26, [%rd9];
	st.shared.u16 	[%r13], %rs26;
	ld.global.nc.u16 	%rs27, [%rd9+64];
	st.shared.u16 	[%r13+64], %rs27;
	ld.global.nc.u16 	%rs28, [%rd9+128];
	st.shared.u16 	[%r13+128], %rs28;
	ld.global.nc.u16 	%rs29, [%rd9+192];
	st.shared.u16 	[%r13+192], %rs29;
	bar.sync 	0;
	mov.b32 	%r14, 16;
	wmma.load.a.sync.aligned.row.m32n8k16.shared.f16 	{%r15, %r16, %r17, %r18, %r19, %r20, %r21, %r22}, [%r7], %r14;
	wmma.load.b.sync.aligned.col.m32n8k16.shared.f16 	{%r23, %r24, %r25, %r26, %r27, %r28, %r29, %r30}, [%r12], %r14;
	wmma.mma.sync.aligned.row.col.m32n8k16.f16.f16 {%r31, %r32, %r33, %r34}, {%r15, %r16, %r17, %r18, %r19, %r20, %r21, %r22}, {%r23, %r24, %r25, %r26, %r27, %r28, %r29, %r30}, {%r1, %r1, %r1, %r1};
	bar.sync 	0;
	mov.b32 	%r35, 8;
	wmma.store.d.sync.aligned.row.m32n8k16.shared.f16 	[%r7], {%r31, %r32, %r33, %r34}, %r35;
	bar.sync 	0;
	shl.b32 	%r36, %r3, 11;
	shl.b32 	%r37, %r2, 3;
	and.b32  	%r38, %r37, 192;
	shl.b32 	%r39, %r9, 3;
	and.b32  	%r40, %r2, 7;
	add.s32 	%r41, %r39, %r36;
	or.b32  	%r42, %r41, %r40;
	add.s32 	%r43, %r42, %r38;
	cvta.to.global.u64 	%rd10, %rd3;
	ld.shared.u16 	%rs2, [%r8];
	// begin inline asm
	{  cvt.f32.f16 %f2, %rs2;}

	// end inline asm
	mul.wide.u32 	%rd11, %r43, 4;
	add.s64 	%rd12, %rd10, %rd11;
	st.global.f32 	[%rd12], %f2;
	ld.shared.u16 	%rs3, [%r8+64];
	// begin inline asm
	{  cvt.f32.f16 %f3, %rs3;}

	// end inline asm
	st.global.f32 	[%rd12+1024], %f3;
	ld.shared.u16 	%rs4, [%r8+128];
	// begin inline asm
	{  cvt.f32.f16 %f4, %rs4;}

	// end inline asm
	st.global.f32 	[%rd12+2048], %f4;
	ld.shared.u16 	%rs5, [%r8+192];
	// begin inline asm
	{  cvt.f32.f16 %f5, %rs5;}

	// end inline asm
	st.global.f32 	[%rd12+3072], %f5;
	ld.shared.u16 	%rs6, [%r8+256];
	// begin inline asm
	{  cvt.f32.f16 %f6, %rs6;}

	// end inline asm
	st.global.f32 	[%rd12+4096], %f6;
	ld.shared.u16 	%rs7, [%r8+320];
	// begin inline asm
	{  cvt.f32.f16 %f7, %rs7;}

	// end inline asm
	st.global.f32 	[%rd12+5120], %f7;
	ld.shared.u16 	%rs8, [%r8+384];
	// begin inline asm
	{  cvt.f32.f16 %f8, %rs8;}

	// end inline asm
	st.global.f32 	[%rd12+6144], %f8;
	ld.shared.u16 	%rs9, [%r8+448];
	// begin inline asm
	{  cvt.f32.f16 %f9, %rs9;}

	// end inline asm
	st.global.f32 	[%rd12+7168], %f9;
	ret;

}
	// .globl	tvmgen_default_fused_nn_dense_cast_bn_relu_max_kernel0
.visible .entry tvmgen_default_fused_nn_dense_cast_bn_relu_max_kernel0(
	.param .u64 .ptr .align 1 tvmgen_default_fused_nn_dense_cast_bn_relu_max_kernel0_param_0,
	.param .u64 .ptr .align 1 tvmgen_default_fused_nn_dense_cast_bn_relu_max_kernel0_param_1,
	.param .u64 .ptr .align 1 tvmgen_default_fused_nn_dense_cast_bn_relu_max_kernel0_param_2,
	.param .u64 .ptr .align 1 tvmgen_default_fused_nn_dense_cast_bn_relu_max_kernel0_param_3,
	.param .u64 .ptr .align 1 tvmgen_default_fused_nn_dense_cast_bn_relu_max_kernel0_param_4
)
.maxntid 32
{
	.reg .pred 	%p<49>;
	.reg .b16 	%rs<46>;
	.reg .b32 	%r<120>;
	.reg .b32 	%f<122>;
	.reg .b64 	%rd<20>;
	// demoted variable
	.shared .align 2 .b8 _ZZ54tvmgen_default_fused_nn_dense_cast_bn_relu_max_kernel0E9p0_shared[1024];
	// demoted variable
	.shared .align 2 .b8 _ZZ54tvmgen_default_fused_nn_dense_cast_bn_relu_max_kernel0E9p1_shared[256];
	ld.param.u64 	%rd4, [tvmgen_default_fused_nn_dense_cast_bn_relu_max_kernel0_param_0];
	ld.param.u64 	%rd5, [tvmgen_default_fused_nn_dense_cast_bn_relu_max_kernel0_param_1];
	ld.param.u64 	%rd6, [tvmgen_default_fused_nn_dense_cast_bn_relu_max_kernel0_param_2];
	ld.param.u64 	%rd7, [tvmgen_default_fused_nn_dense_cast_bn_relu_max_kernel0_param_3];
	ld.param.u64 	%rd8, [tvmgen_default_fused_nn_dense_cast_bn_relu_max_kernel0_param_4];
	cvta.to.global.u64 	%rd9, %rd4;
	cvta.to.global.u64 	%rd10, %rd5;
	cvta.to.global.u64 	%rd11, %rd8;
	cvta.to.global.u64 	%rd12, %rd7;
	cvta.to.global.u64 	%rd13, %rd6;
	mov.f32 	%f9, 0f00000000;
	// begin inline asm
	{  cvt.rn.f16.f32 %rs1, %f9;}

	// end inline asm
	mov.b32 	%r3, {%rs1, %rs1};
	mov.u32 	%r1, %tid.x;
	mov.u32 	%r4, %ctaid.x;
	shl.b32 	%r5, %r4, 9;
	or.b32  	%r6, %r5, %r1;
	shl.b32 	%r7, %r1, 1;
	mov.u32 	%r8, _ZZ54tvmgen_default_fused_nn_dense_cast_bn_relu_max_kernel0E9p0_shared;
	add.s32 	%r9, %r8, %r7;
	mul.wide.u32 	%rd14, %r6, 2;
	add.s64 	%rd15, %rd9, %rd14;
	ld.global.nc.u16 	%rs5, [%rd15];
	st.shared.u16 	[%r9], %rs5;
	ld.global.nc.u16 	%rs6, [%rd15+64];
	st.shared.u16 	[%r9+64], %rs6;
	ld.global.nc.u16 	%rs7, [%rd15+128];
	st.shared.u16 	[%r9+128], %rs7;
	ld.global.nc.u16 	%rs8, [%rd15+192];
	st.shared.u16 	[%r9+192], %rs8;
	ld.global.nc.u16 	%rs9, [%rd15+256];
	st.shared.u16 	[%r9+256], %rs9;
	ld.global.nc.u16 	%rs10, [%rd15+320];
	st.shared.u16 	[%r9+320], %rs10;
	ld.global.nc.u16 	%rs11, [%rd15+384];
	st.shared.u16 	[%r9+384], %rs11;
	ld.global.nc.u16 	%rs12, [%rd15+448];
	st.shared.u16 	[%r9+448], %rs12;
	ld.global.nc.u16 	%rs13, [%rd15+512];
	st.shared.u16 	[%r9+512], %rs13;
	ld.global.nc.u16 	%rs14, [%rd15+576];
	st.shared.u16 	[%r9+576], %rs14;
	ld.global.nc.u16 	%rs15, [%rd15+640];
	st.shared.u16 	[%r9+640], %rs15;
	ld.global.nc.u16 	%rs16, [%rd15+704];
	st.shared.u16 	[%r9+704], %rs16;
	ld.global.nc.u16 	%rs17, [%rd15+768];
	st.shared.u16 	[%r9+768], %rs17;
	ld.global.nc.u16 	%rs18, [%rd15+832];
	st.shared.u16 	[%r9+832], %rs18;
	ld.global.nc.u16 	%rs19, [%rd15+896];
	st.shared.u16 	[%r9+896], %rs19;
	ld.global.nc.u16 	%rs20, [%rd15+960];
	st.shared.u16 	[%r9+960], %rs20;
	mov.u32 	%r10, %ctaid.y;
	shl.b32 	%r11, %r10, 7;
	or.b32  	%r12, %r11, %r1;
	mov.u32 	%r13, _ZZ54tvmgen_default_fused_nn_dense_cast_bn_relu_max_kernel0E9p1_shared;
	add.s32 	%r14, %r13, %r7;
	mul.wide.u32 	%rd16, %r12, 2;
	add.s64 	%rd17, %rd10, %rd16;
	ld.global.nc.u16 	%rs21, [%rd17];
	st.shared.u16 	[%r14], %rs21;
	ld.global.nc.u16 	%rs22, [%rd17+64];
	st.shared.u16 	[%r14+64], %rs22;
	ld.global.nc.u16 	%rs23, [%rd17+128];
	st.shared.u16 	[%r14+128], %rs23;
	ld.global.nc.u16 	%rs24, [%rd17+192];
	st.shared.u16 	[%r14+192], %rs24;
	bar.sync 	0;
	mov.b32 	%r15, 16;
	wmma.load.a.sync.aligned.row.m32n8k16.shared.f16 	{%r16, %r17, %r18, %r19, %r20, %r21, %r22, %r23}, [%r8], %r15;
	wmma.load.b.sync.aligned.col.m32n8k16.shared.f16 	{%r24, %r25, %r26, %r27, %r28, %r29, %r30, %r31}, [%r13], %r15;
	wmma.mma.sync.aligned.row.col.m32n8k16.f16.f16 {%r32, %r33, %r34, %r35}, {%r16, %r17, %r18, %r19, %r20, %r21, %r22, %r23}, {%r24, %r25, %r26, %r27, %r28, %r29, %r30, %r31}, {%r3, %r3, %r3, %r3};
	bar.sync 	0;
	mov.b32 	%r36, 8;
	wmma.store.d.sync.aligned.row.m32n8k16.shared.f16 	[%r8], {%r32, %r33, %r34, %r35}, %r36;
	bar.sync 	0;
	shl.b32 	%r37, %r10, 3;
	setp.ne.s32 	%p1, %r1, 0;
	shl.b32 	%r38, %r4, 6;
	add.s32 	%r39, %r38, %r37;
	mul.wide.u32 	%rd18, %r37, 2;
	add.s64 	%rd1, %rd13, %rd18;
	ld.global.nc.u16 	%rs2, [%rd1];
	// begin inline asm
	{  cvt.f32.f16 %f10, %rs2;}

	// end inline asm
	add.s64 	%rd2, %rd12, %rd18;
	ld.global.nc.u16 	%rs3, [%rd2];
	// begin inline asm
	{  cvt.f32.f16 %f11, %rs3;}

	// end inline asm
	mad.lo.s32 	%r2, %r1, 14, %r9;
	ld.shared.u16 	%rs4, [%r2];
	// begin inline asm
	{  cvt.f32.f16 %f12, %rs4;}

	// end inline asm
	fma.rn.f32 	%f13, %f10, %f12, %f11;
	max.f32 	%f14, %f13, 0f00000000;
	mov.b32 	%r40, %f14;
	shfl.sync.bfly.b32	%r41|%p2, %r40, 1, 31, -1;
	mov.b32 	%f15, %r41;
	max.f32 	%f16, %f14, %f15;
	mov.b32 	%r42, %f16;
	shfl.sync.bfly.b32	%r43|%p3, %r42, 2, 31, -1;
	mov.b32 	%f17, %r43;
	max.f32 	%f18, %f16, %f17;
	mov.b32 	%r44, %f18;
	shfl.sync.bfly.b32	%r45|%p4, %r44, 4, 31, -1;
	mov.b32 	%f19, %r45;
	max.f32 	%f20, %f18, %f19;
	mov.b32 	%r46, %f20;
	shfl.sync.bfly.b32	%r47|%p5, %r46, 8, 31, -1;
	mov.b32 	%f21, %r47;
	max.f32 	%f22, %f20, %f21;
	mov.b32 	%r48, %f22;
	shfl.sync.bfly.b32	%r49|%p6, %r48, 16, 31, -1;
	mov.b32 	%f23, %r49;
	max.f32 	%f1, %f22, %f23;
	mul.wide.u32 	%rd19, %r39, 4;
	add.s64 	%rd3, %rd11, %rd19;
	@%p1 bra 	$L__BB2_2;
	st.global.f32 	[%rd3], %f1;
$L__BB2_2:
	setp.ne.s32 	%p7, %r1, 0;
	ld.global.nc.u16 	%rs25, [%rd1+2];
	// begin inline asm
	{  cvt.f32.f16 %f24, %rs25;}

	// end inline asm
	ld.global.nc.u16 	%rs26, [%rd2+2];
	// begin inline asm
	{  cvt.f32.f16 %f25, %rs26;}

	// end inline asm
	ld.shared.u16 	%rs27, [%r2+2];
	// begin inline asm
	{  cvt.f32.f16 %f26, %rs27;}

	// end inline asm
	fma.rn.f32 	%f27, %f24, %f26, %f25;
	max.f32 	%f28, %f27, 0f00000000;
	mov.b32 	%r50, %f28;
	shfl.sync.bfly.b32	%r51|%p8, %r50, 1, 31, -1;
	mov.b32 	%f29, %r51;
	max.f32 	%f30, %f28, %f29;
	mov.b32 	%r52, %f30;
	shfl.sync.bfly.b32	%r53|%p9, %r52, 2, 31, -1;
	mov.b32 	%f31, %r53;
	max.f32 	%f32, %f30, %f31;
	mov.b32 	%r54, %f32;
	shfl.sync.bfly.b32	%r55|%p10, %r54, 4, 31, -1;
	mov.b32 	%f33, %r55;
	max.f32 	%f34, %f32, %f33;
	mov.b32 	%r56, %f34;
	shfl.sync.bfly.b32	%r57|%p11, %r56, 8, 31, -1;
	mov.b32 	%f35, %r57;
	max.f32 	%f36, %f34, %f35;
	mov.b32 	%r58, %f36;
	shfl.sync.bfly.b32	%r59|%p12, %r58, 16, 31, -1;
	mov.b32 	%f37, %r59;
	max.f32 	%f2, %f36, %f37;
	@%p7 bra 	$L__BB2_4;
	st.global.f32 	[%rd3+4], %f2;
$L__BB2_4:
	setp.ne.s32 	%p13, %r1, 0;
	ld.global.nc.u16 	%rs28, [%rd1+4];
	// begin inline asm
	{  cvt.f32.f16 %f38, %rs28;}

	// end inline asm
	ld.global.nc.u16 	%rs29, [%rd2+4];
	// begin inline asm
	{  cvt.f32.f16 %f39, %rs29;}

	// end inline asm
	ld.shared.u16 	%rs30, [%r2+4];
	// begin inline asm
	{  cvt.f32.f16 %f40, %rs30;}

	// end inline asm
	fma.rn.f32 	%f41, %f38, %f40, %f39;
	max.f32 	%f42, %f41, 0f00000000;
	mov.b32 	%r60, %f42;
	shfl.sync.bfly.b32	%r61|%p14, %r60, 1, 31, -1;
	mov.b32 	%f43, %r61;
	max.f32 	%f44, %f42, %f43;
	mov.b32 	%r62, %f44;
	shfl.sync.bfly.b32	%r63|%p15, %r62, 2, 31, -1;
	mov.b32 	%f45, %r63;
	max.f32 	%f46, %f44, %f45;
	mov.b32 	%r64, %f46;
	shfl.sync.bfly.b32	%r65|%p16, %r64, 4, 31, -1;
	mov.b32 	%f47, %r65;
	max.f32 	%f48, %f46, %f47;
	mov.b32 	%r66, %f48;
	shfl.sync.bfly.b32	%r67|%p17, %r66, 8, 31, -1;
	mov.b32 	%f49, %r67;
	max.f32 	%f50, %f48, %f49;
	mov.b32 	%r68, %f50;
	shfl.sync.bfly.b32	%r69|%p18, %r68, 16, 31, -1;
	mov.b32 	%f51, %r69;
	max.f32 	%f3, %f50, %f51;
	@%p13 bra 	$L__BB2_6;
	st.global.f32 	[%rd3+8], %f3;
$L__BB2_6:
	setp.ne.s32 	%p19, %r1, 0;
	ld.global.nc.u16 	%rs31, [%rd1+6];
	// begin inline asm
	{  cvt.f32.f16 %f52, %rs31;}

	// end inline asm
	ld.global.nc.u16 	%rs32, [%rd2+6];
	// begin inline asm
	{  cvt.f32.f16 %f53, %rs32;}

	// end inline asm
	ld.shared.u16 	%rs33, [%r2+6];
	// begin inline asm
	{  cvt.f32.f16 %f54, %rs33;}

	// end inline asm
	fma.rn.f32 	%f55, %f52, %f54, %f53;
	max.f32 	%f56, %f55, 0f00000000;
	mov.b32 	%r70, %f56;
	shfl.sync.bfly.b32	%r71|%p20, %r70, 1, 31, -1;
	mov.b32 	%f57, %r71;
	max.f32 	%f58, %f56, %f57;
	mov.b32 	%r72, %f58;
	shfl.sync.bfly.b32	%r73|%p21, %r72, 2, 31, -1;
	mov.b32 	%f59, %r73;
	max.f32 	%f60, %f58, %f59;
	mov.b32 	%r74, %f60;
	shfl.sync.bfly.b32	%r75|%p22, %r74, 4, 31, -1;
	mov.b32 	%f61, %r75;
	max.f32 	%f62, %f60, %f61;
	mov.b32 	%r76, %f62;
	shfl.sync.bfly.b32	%r77|%p23, %r76, 8, 31, -1;
	mov.b32 	%f63, %r77;
	max.f32 	%f64, %f62, %f63;
	mov.b32 	%r78, %f64;
	shfl.sync.bfly.b32	%r79|%p24, %r78, 16, 31, -1;
	mov.b32 	%f65, %r79;
	max.f32 	%f4, %f64, %f65;
	@%p19 bra 	$L__BB2_8;
	st.global.f32 	[%rd3+12], %f4;
$L__BB2_8:
	setp.ne.s32 	%p25, %r1, 0;
	ld.global.nc.u16 	%rs34, [%rd1+8];
	// begin inline asm
	{  cvt.f32.f16 %f66, %rs34;}

	// end inline asm
	ld.global.nc.u16 	%rs35, [%rd2+8];
	// begin inline asm
	{  cvt.f32.f16 %f67, %rs35;}

	// end inline asm
	ld.shared.u16 	%rs36, [%r2+8];
	// begin inline asm
	{  cvt.f32.f16 %f68, %rs36;}

	// end inline asm
	fma.rn.f32 	%f69, %f66, %f68, %f67;
	max.f32 	%f70, %f69, 0f00000000;
	mov.b32 	%r80, %f70;
	shfl.sync.bfly.b32	%r81|%p26, %r80, 1, 31, -1;
	mov.b32 	%f71, %r81;
	max.f32 	%f72, %f70, %f71;
	mov.b32 	%r82, %f72;
	shfl.sync.bfly.b32	%r83|%p27, %r82, 2, 31, -1;
	mov.b32 	%f73, %r83;
	max.f32 	%f74, %f72, %f73;
	mov.b32 	%r84, %f74;
	shfl.sync.bfly.b32	%r85|%p28, %r84, 4, 31, -1;
	mov.b32 	%f75, %r85;
	max.f32 	%f76, %f74, %f75;
	mov.b32 	%r86, %f76;
	shfl.sync.bfly.b32	%r87|%p29, %r86, 8, 31, -1;
	mov.b32 	%f77, %r87;
	max.f32 	%f78, %f76, %f77;
	mov.b32 	%r88, %f78;
	shfl.sync.bfly.b32	%r89|%p30, %r88, 16, 31, -1;
	mov.b32 	%f79, %r89;
	max.f32 	%f5, %f78, %f79;
	@%p25 bra 	$L__BB2_10;
	st.global.f32 	[%rd3+16], %f5;
$L__BB2_10:
	setp.ne.s32 	%p31, %r1, 0;
	ld.global.nc.u16 	%rs37, [%rd1+10];
	// begin inline asm
	{  cvt.f32.f16 %f80, %rs37;}

	// end inline asm
	ld.global.nc.u16 	%rs38, [%rd2+10];
	// begin inline asm
	{  cvt.f32.f16 %f81, %rs38;}

	// end inline asm
	ld.shared.u16 	%rs39, [%r2+10];
	// begin inline asm
	{  cvt.f32.f16 %f82, %rs39;}

	// end inline asm
	fma.rn.f32 	%f83, %f80, %f82, %f81;
	max.f32 	%f84, %f83, 0f00000000;
	mov.b32 	%r90, %f84;
	shfl.sync.bfly.b32	%r91|%p32, %r90, 1, 31, -1;
	mov.b32 	%f85, %r91;
	max.f32 	%f86, %f84, %f85;
	mov.b32 	%r92, %f86;
	shfl.sync.bfly.b32	%r93|%p33, %r92, 2, 31, -1;
	mov.b32 	%f87, %r93;
	max.f32 	%f88, %f86, %f87;
	mov.b32 	%r94, %f88;
	shfl.sync.bfly.b32	%r95|%p34, %r94, 4, 31, -1;
	mov.b32 	%f89, %r95;
	max.f32 	%f90, %f88, %f89;
	mov.b32 	%r96, %f90;
	shfl.sync.bfly.b32	%r97|%p35, %r96, 8, 31, -1;
	mov.b32 	%f91, %r97;
	max.f32 	%f92, %f90, %f91;
	mov.b32 	%r98, %f92;
	shfl.sync.bfly.b32	%r99|%p36, %r98, 16, 31, -1;
	mov.b32 	%f93, %r99;
	max.f32 	%f6, %f92, %f93;
	@%p31 bra 	$L__BB2_12;
	st.global.f32 	[%rd3+20], %f6;
$L__BB2_12:
	setp.ne.s32 	%p37, %r1, 0;
	ld.global.nc.u16 	%rs40, [%rd1+12];
	// begin inline asm
	{  cvt.f32.f16 %f94, %rs40;}

	// end inline asm
	ld.global.nc.u16 	%rs41, [%rd2+12];
	// begin inline asm
	{  cvt.f32.f16 %f95, %rs41;}

	// end inline asm
	ld.shared.u16 	%rs42, [%r2+12];
	// begin inline asm
	{  cvt.f32.f16 %f96, %rs42;}

	// end inline asm
	fma.rn.f32 	%f97, %f94, %f96, %f95;
	max.f32 	%f98, %f97, 0f00000000;
	mov.b32 	%r100, %f98;
	shfl.sync.bfly.b32	%r101|%p38, %r100, 1, 31, -1;
	mov.b32 	%f99, %r101;
	max.f32 	%f100, %f98, %f99;
	mov.b32 	%r102, %f100;
	shfl.sync.bfly.b32	%r103|%p39, %r102, 2, 31, -1;
	mov.b32 	%f101, %r103;
	max.f32 	%f102, %f100, %f101;
	mov.b32 	%r104, %f102;
	shfl.sync.bfly.b32	%r105|%p40, %r104, 4, 31, -1;
	mov.b32 	%f103, %r105;
	max.f32 	%f104, %f102, %f103;
	mov.b32 	%r106, %f104;
	shfl.sync.bfly.b32	%r107|%p41, %r106, 8, 31, -1;
	mov.b32 	%f105, %r107;
	max.f32 	%f106, %f104, %f105;
	mov.b32 	%r108, %f106;
	shfl.sync.bfly.b32	%r109|%p42, %r108, 16, 31, -1;
	mov.b32 	%f107, %r109;
	max.f32 	%f7, %f106, %f107;
	@%p37 bra 	$L__BB2_14;
	st.global.f32 	[%rd3+24], %f7;
$L__BB2_14:
	setp.ne.s32 	%p43, %r1, 0;
	ld.global.nc.u16 	%rs43, [%rd1+14];
	// begin inline asm
	{  cvt.f32.f16 %f108, %rs43;}

	// end inline asm
	ld.global.nc.u16 	%rs44, [%rd2+14];
	// begin inline asm
	{  cvt.f32.f16 %f109, %rs44;}

	// end inline asm
	ld.shared.u16 	%rs45, [%r2+14];
	// begin inline asm
	{  cvt.f32.f16 %f110, %rs45;}

	// end inline asm
	fma.rn.f32 	%f111, %f108, %f110, %f109;
	max.f32 	%f112, %f111, 0f00000000;
	mov.b32 	%r110, %f112;
	shfl.sync.bfly.b32	%r111|%p44, %r110, 1, 31, -1;
	mov.b32 	%f113, %r111;
	max.f32 	%f114, %f112, %f113;
	mov.b32 	%r112, %f114;
	shfl.sync.bfly.b32	%r113|%p45, %r112, 2, 31, -1;
	mov.b32 	%f115, %r113;
	max.f32 	%f116, %f114, %f115;
	mov.b32 	%r114, %f116;
	shfl.sync.bfly.b32	%r115|%p46, %r114, 4, 31, -1;
	mov.b32 	%f117, %r115;
	max.f32 	%f118, %f116, %f117;
	mov.b32 	%r116, %f118;
	shfl.sync.bfly.b32	%r117|%p47, %r116, 8, 31, -1;
	mov.b32 	%f119, %r117;
	max.f32 	%f120, %f118, %f119;
	mov.b32 	%r118, %f120;
	shfl.sync.bfly.b32	%r119|%p48, %r118, 16, 31, -1;
	mov.b32 	%f121, %r119;
	max.f32 	%f8, %f120, %f121;
	@%p43 bra 	$L__BB2_16;
	st.global.f32 	[%rd3+28], %f8;
$L__BB2_16:
	ret;

}


// ===== COMPILED SASS (sm_100) =====

	.target	sm_100

	.elftype	@"ET_EXEC"


//--------------------- .note.nv.tkinfo           --------------------------
	.section	.note.nv.tkinfo,"",@"SHT_NOTE"
	.sectionflags	@"SHF_NOTE_NV_TKINFO"
	.tkinfo
        /*0018*/ 	.word	0x00000002
        /*0030*/ 	.string	""
        /*0030*/ 	.string	"ptxas"
        /*0030*/ 	.string	"Cuda compilation tools, release 13.0, V13.0.88"
        /*0030*/ 	.string	"Build cuda_13.0.r13.0/compiler.36424714_0"
        /*0030*/ 	.string	"-arch sm_100 -m 64 "



//--------------------- .note.nv.cuinfo           --------------------------
	.section	.note.nv.cuinfo,"",@"SHT_NOTE"
	.sectionflags	@"SHF_NOTE_NV_CUINFO"
        /*0018*/ 	.short	0x0002
        /*001a*/ 	.short	0x0064
        /*001c*/ 	.short	0x0082
	.zero		2


//--------------------- .nv.info                  --------------------------
	.section	.nv.info,"",@"SHT_CUDA_INFO"
	.align	4


	//----- nvinfo : EIATTR_REGCOUNT
	.align		4
        /*0000*/ 	.byte	0x04, 0x2f
        /*0002*/ 	.short	(.L_1 - .L_0)
	.align		4
.L_0:
        /*0004*/ 	.word	index@(tvmgen_default_fused_reshape_cast_nn_pad_kernel0)
        /*0008*/ 	.word	0x0000002c


	//----- nvinfo : EIATTR_FRAME_SIZE
	.align		4
.L_1:
        /*000c*/ 	.byte	0x04, 0x11
        /*000e*/ 	.short	(.L_3 - .L_2)
	.align		4
.L_2:
        /*0010*/ 	.word	index@(tvmgen_default_fused_reshape_cast_nn_pad_kernel0)
        /*0014*/ 	.word	0x00000000


	//----- nvinfo : EIATTR_REGCOUNT
	.align		4
.L_3:
        /*0018*/ 	.byte	0x04, 0x2f
        /*001a*/ 	.short	(.L_5 - .L_4)
	.align		4
.L_4:
        /*001c*/ 	.word	index@(tvmgen_default_fused_nn_dense_cast_kernel0)
        /*0020*/ 	.word	0x00000034


	//----- nvinfo : EIATTR_FRAME_SIZE
	.align		4
.L_5:
        /*0024*/ 	.byte	0x04, 0x11
        /*0026*/ 	.short	(.L_7 - .L_6)
	.align		4
.L_6:
        /*0028*/ 	.word	index@(tvmgen_default_fused_nn_dense_cast_kernel0)
        /*002c*/ 	.word	0x00000000


	//----- nvinfo : EIATTR_REGCOUNT
	.align		4
.L_7:
        /*0030*/ 	.byte	0x04, 0x2f
        /*0032*/ 	.short	(.L_9 - .L_8)
	.align		4
.L_8:
        /*0034*/ 	.word	index@(tvmgen_default_fused_nn_dense_cast_bn_relu_max_kernel0)
        /*0038*/ 	.word	0x00000034


	//----- nvinfo : EIATTR_FRAME_SIZE
	.align		4
.L_9:
        /*003c*/ 	.byte	0x04, 0x11
        /*003e*/ 	.short	(.L_11 - .L_10)
	.align		4
.L_10:
        /*0040*/ 	.word	index@(tvmgen_default_fused_nn_dense_cast_bn_relu_max_kernel0)
        /*0044*/ 	.word	0x00000000


	//----- nvinfo : EIATTR_MIN_STACK_SIZE
	.align		4
.L_11:
        /*0048*/ 	.byte	0x04, 0x12
        /*004a*/ 	.short	(.L_13 - .L_12)
	.align		4
.L_12:
        /*004c*/ 	.word	index@(tvmgen_default_fused_nn_dense_cast_bn_relu_max_kernel0)
        /*0050*/ 	.word	0x00000000


	//----- nvinfo : EIATTR_MIN_STACK_SIZE
	.align		4
.L_13:
        /*0054*/ 	.byte	0x04, 0x12
        /*0056*/ 	.short	(.L_15 - .L_14)
	.align		4
.L_14:
        /*0058*/ 	.word	index@(tvmgen_default_fused_nn_dense_cast_kernel0)
        /*005c*/ 	.word	0x00000000


	//----- nvinfo : EIATTR_MIN_STACK_SIZE
	.align		4
.L_15:
        /*0060*/ 	.byte	0x04, 0x12
        /*0062*/ 	.short	(.L_17 - .L_16)
	.align		4
.L_16:
        /*0064*/ 	.word	index@(tvmgen_default_fused_reshape_cast_nn_pad_kernel0)
        /*0068*/ 	.word	0x00000000
.L_17:


//--------------------- .nv.compat                --------------------------
	.section	.nv.compat,"",@"SHT_CUDA_COMPAT_INFO"
	.align	4
        /*0000*/ 	.byte	0x02, 0x09, 0x00, 0x00, 0x02, 0x02, 0x01, 0x00, 0x02, 0x05, 0x05, 0x00, 0x03, 0x07, 0x01, 0x01
        /*0010*/ 	.byte	0x02, 0x03, 0x00, 0x00, 0x02, 0x06, 0x01, 0x00, 0x04, 0x0b, 0x08, 0x00, 0x09, 0x00, 0x00, 0x00
        /*0020*/ 	.byte	0x00, 0x00, 0x00, 0x00


//--------------------- .nv.info.tvmgen_default_fused_nn_dense_cast_bn_relu_max_kernel0 --------------------------
	.section	.nv.info.tvmgen_default_fused_nn_dense_cast_bn_relu_max_kernel0,"",@"SHT_CUDA_INFO"
	.sectionflags	@""
	.align	4


	//----- nvinfo : EIATTR_CUDA_API_VERSION
	.align		4
        /*0000*/ 	.byte	0x04, 0x37
        /*0002*/ 	.short	(.L_19 - .L_18)
.L_18:
        /*0004*/ 	.word	0x00000082


	//----- nvinfo : EIATTR_KPARAM_INFO
	.align		4
.L_19:
        /*0008*/ 	.byte	0x04, 0x17
        /*000a*/ 	.short	(.L_21 - .L_20)
.L_20:
        /*000c*/ 	.word	0x00000000
        /*0010*/ 	.short	0x0004
        /*0012*/ 	.short	0x0020
        /*0014*/ 	.byte	0x00, 0xf5, 0x21, 0x00


	//----- nvinfo : EIATTR_KPARAM_INFO
	.align		4
.L_21:
        /*0018*/ 	.byte	0x04, 0x17
        /*001a*/ 	.short	(.L_23 - .L_22)
.L_22:
        /*001c*/ 	.word	0x00000000
        /*0020*/ 	.short	0x0003
        /*0022*/ 	.short	0x0018
        /*0024*/ 	.byte	0x00, 0xf5, 0x21, 0x00


	//----- nvinfo : EIATTR_KPARAM_INFO
	.align		4
.L_23:
        /*0028*/ 	.byte	0x04, 0x17
        /*002a*/ 	.short	(.L_25 - .L_24)
.L_24:
        /*002c*/ 	.word	0x00000000
        /*0030*/ 	.short	0x0002
        /*0032*/ 	.short	0x0010
        /*0034*/ 	.byte	0x00, 0xf5, 0x21, 0x00


	//----- nvinfo : EIATTR_KPARAM_INFO
	.align		4
.L_25:
        /*0038*/ 	.byte	0x04, 0x17
        /*003a*/ 	.short	(.L_27 - .L_26)
.L_26:
        /*003c*/ 	.word	0x00000000
        /*0040*/ 	.short	0x0001
        /*0042*/ 	.short	0x0008
        /*0044*/ 	.byte	0x00, 0xf5, 0x21, 0x00


	//----- nvinfo : EIATTR_KPARAM_INFO
	.align		4
.L_27:
        /*0048*/ 	.byte	0x04, 0x17
        /*004a*/ 	.short	(.L_29 - .L_28)
.L_28:
        /*004c*/ 	.word	0x00000000
        /*0050*/ 	.short	0x0000
        /*0052*/ 	.short	0x0000
        /*0054*/ 	.byte	0x00, 0xf5, 0x21, 0x00


	//----- nvinfo : EIATTR_SPARSE_MMA_MASK
	.align		4
.L_29:
        /*0058*/ 	.byte	0x03, 0x50
        /*005a*/ 	.short	0x0000


	//----- nvinfo : EIATTR_WMMA_USED
	.align		4
        /*005c*/ 	.byte	0x01, 0x2b
	.zero		2


	//----- nvinfo : EIATTR_MAXREG_COUNT
	.align		4
        /*0060*/ 	.byte	0x03, 0x1b
        /*0062*/ 	.short	0x00ff


	//----- nvinfo : EIATTR_NUM_BARRIERS
	.align		4
        /*0064*/ 	.byte	0x02, 0x4c
        /*0066*/ 	.byte	0x01
	.zero		1


	//----- nvinfo : EIATTR_MERCURY_ISA_VERSION
	.align		4
        /*0068*/ 	.byte	0x03, 0x5f
        /*006a*/ 	.short	0x0101


	//----- nvinfo : EIATTR_COOP_GROUP_MASK_REGIDS
	.align		4
        /*006c*/ 	.byte	0x04, 0x29
        /*006e*/ 	.short	(.L_31 - .L_30)


	//   ....[0]....
.L_30:
        /*0070*/ 	.word	0xffffffff


	//   ....[1]....
        /*0074*/ 	.word	0xffffffff


	//   ....[2]....
        /*0078*/ 	.word	0xffffffff


	//   ....[3]....
        /*007c*/ 	.word	0xffffffff


	//   ....[4]....
        /*0080*/ 	.word	0xffffffff


	//   ....[5]....
        /*0084*/ 	.word	0xffffffff


	//   ....[6]....
        /*0088*/ 	.word	0xffffffff


	//   ....[7]....
        /*008c*/ 	.word	0xffffffff


	//   ....[8]....
        /*0090*/ 	.word	0xffffffff


	//   ....[9]....
        /*0094*/ 	.word	0xffffffff


	//   ....[10]....
        /*0098*/ 	.word	0xffffffff


	//   ....[11]....
        /*009c*/ 	.word	0xffffffff


	//   ....[12]....
        /*00a0*/ 	.word	0xffffffff


	//   ....[13]....
        /*00a4*/ 	.word	0xffffffff


	//   ....[14]....
        /*00a8*/ 	.word	0xffffffff


	//   ....[15]....
        /*00ac*/ 	.word	0xffffffff


	//   ....[16]....
        /*00b0*/ 	.word	0xffffffff


	//   ....[17]....
        /*00b4*/ 	.word	0xffffffff


	//   ....[18]....
        /*00b8*/ 	.word	0xffffffff


	//   ....[19]....
        /*00bc*/ 	.word	0xffffffff


	//   ....[20]....
        /*00c0*/ 	.word	0xffffffff


	//   ....[21]....
        /*00c4*/ 	.word	0xffffffff


	//   ....[22]....
        /*00c8*/ 	.word	0xffffffff


	//   ....[23]....
        /*00cc*/ 	.word	0xffffffff


	//   ....[24]....
        /*00d0*/ 	.word	0xffffffff


	//   ....[25]....
        /*00d4*/ 	.word	0xffffffff


	//   ....[26]....
        /*00d8*/ 	.word	0xffffffff


	//   ....[27]....
        /*00dc*/ 	.word	0xffffffff


	//   ....[28]....
        /*00e0*/ 	.word	0xffffffff


	//   ....[29]....
        /*00e4*/ 	.word	0xffffffff


	//   ....[30]....
        /*00e8*/ 	.word	0xffffffff


	//   ....[31]....
        /*00ec*/ 	.word	0xffffffff


	//   ....[32]....
        /*00f0*/ 	.word	0xffffffff


	//   ....[33]....
        /*00f4*/ 	.word	0xffffffff


	//   ....[34]....
        /*00f8*/ 	.word	0xffffffff


	//   ....[35]....
        /*00fc*/ 	.word	0xffffffff


	//   ....[36]....
        /*0100*/ 	.word	0xffffffff


	//   ....[37]....
        /*0104*/ 	.word	0xffffffff


	//   ....[38]....
        /*0108*/ 	.word	0xffffffff


	//   ....[39]....
        /*010c*/ 	.word	0xffffffff


	//----- nvinfo : EIATTR_COOP_GROUP_INSTR_OFFSETS
	.align		4
.L_31:
        /*0110*/ 	.byte	0x04, 0x28
        /*0112*/ 	.short	(.L_33 - .L_32)


	//   ....[0]....
.L_32:
        /*0114*/ 	.word	0x00000950


	//   ....[1]....
        /*0118*/ 	.word	0x000009c0


	//   ....[2]....
        /*011c*/ 	.word	0x00000a00


	//   ....[3]....
        /*0120*/ 	.word	0x00000a40


	//   ....[4]....
        /*0124*/ 	.word	0x00000a70


	//   ....[5]....
        /*0128*/ 	.word	0x00000a90


	//   ....[6]....
        /*012c*/ 	.word	0x00000ab0


	//   ....[7]....
        /*0130*/ 	.word	0x00000ac0


	//   ....[8]....
        /*0134*/ 	.word	0x00000af0


	//   ....[9]....
        /*0138*/ 	.word	0x00000b10


	//   ....[10]....
        /*013c*/ 	.word	0x00000b30


	//   ....[11]....
        /*0140*/ 	.word	0x00000b50


	//   ....[12]....
        /*0144*/ 	.word	0x00000b70


	//   ....[13]....
        /*0148*/ 	.word	0x00000b90


	//   ....[14]....
        /*014c*/ 	.word	0x00000ba0


	//   ....[15]....
        /*0150*/ 	.word	0x00000bc0


	//   ....[16]....
        /*0154*/ 	.word	0x00000bf0


	//   ....[17]....
        /*0158*/ 	.word	0x00000c10


	//   ....[18]....
        /*015c*/ 	.word	0x00000c30


	//   ....[19]....
        /*0160*/ 	.word	0x00000c50


	//   ....[20]....
        /*0164*/ 	.word	0x00000c70


	//   ....[21]....
        /*0168*/ 	.word	0x00000c90


	//   ....[22]....
        /*016c*/ 	.word	0x00000ca0


	//   ....[23]....
        /*0170*/ 	.word	0x00000cc0


	//   ....[24]....
        /*0174*/ 	.word	0x00000cf0


	//   ....[25]....
        /*0178*/ 	.word	0x00000d10


	//   ....[26]....
        /*017c*/ 	.word	0x00000d30


	//   ....[27]....
        /*0180*/ 	.word	0x00000d50


	//   ....[28]....
        /*0184*/ 	.word	0x00000d70


	//   ....[29]....
        /*0188*/ 	.word	0x00000d90


	//   ....[30]....
        /*018c*/ 	.word	0x00000da0


	//   ....[31]....
        /*0190*/ 	.word	0x00000dd0


	//   ....[32]....
        /*0194*/ 	.word	0x00000e00


	//   ....[33]....
        /*0198*/ 	.word	0x00000e20


	//   ....[34]....
        /*019c*/ 	.word	0x00000e40


	//   ....[35]....
        /*01a0*/ 	.word	0x00000e60


	//   ....[36]....
        /*01a4*/ 	.word	0x00000e80


	//   ....[37]....
        /*01a8*/ 	.word	0x00000eb0


	//   ....[38]....
        /*01ac*/ 	.word	0x00000ec0


	//   ....[39]....
        /*01b0*/ 	.word	0x00000ee0


	//----- nvinfo : EIATTR_VRC_CTA_INIT_COUNT
	.align		4
.L_33:
        /*01b4*/ 	.byte	0x02, 0x4a
	.zero		1
	.zero		1


	//----- nvinfo : EIATTR_EXIT_INSTR_OFFSETS
	.align		4
        /*01b8*/ 	.byte	0x04, 0x1c
        /*01ba*/ 	.short	(.L_35 - .L_34)


	//   ....[0]....
.L_34:
        /*01bc*/ 	.word	0x00000fd0


	//   ....[1]....
        /*01c0*/ 	.word	0x00000ff0


	//----- nvinfo : EIATTR_MAX_THREADS
	.align		4
.L_35:
        /*01c4*/ 	.byte	0x04, 0x05
        /*01c6*/ 	.short	(.L_37 - .L_36)
.L_36:
        /*01c8*/ 	.word	0x00000020
        /*01cc*/ 	.word	0x00000001
        /*01d0*/ 	.word	0x00000001


	//----- nvinfo : EIATTR_CBANK_PARAM_SIZE
	.align		4
.L_37:
        /*01d4*/ 	.byte	0x03, 0x19
        /*01d6*/ 	.short	0x0028


	//----- nvinfo : EIATTR_PARAM_CBANK
	.align		4
        /*01d8*/ 	.byte	0x04, 0x0a
        /*01da*/ 	.short	(.L_39 - .L_38)
	.align		4
.L_38:
        /*01dc*/ 	.word	index@(.nv.constant0.tvmgen_default_fused_nn_dense_cast_bn_relu_max_kernel0)
        /*01e0*/ 	.short	0x0380
        /*01e2*/ 	.short	0x0028


	//----- nvinfo : EIATTR_SW_WAR
	.align		4
.L_39:
        /*01e4*/ 	.byte	0x04, 0x36
        /*01e6*/ 	.short	(.L_41 - .L_40)
.L_40:
        /*01e8*/ 	.word	0x00000008
.L_41:


//--------------------- .nv.info.tvmgen_default_fused_nn_dense_cast_kernel0 --------------------------
	.section	.nv.info.tvmgen_default_fused_nn_dense_cast_kernel0,"",@"SHT_CUDA_INFO"
	.sectionflags	@""
	.align	4


	//----- nvinfo : EIATTR_CUDA_API_VERSION
	.align		4
        /*0000*/ 	.byte	0x04, 0x37
        /*0002*/ 	.short	(.L_43 - .L_42)
.L_42:
        /*0004*/ 	.word	0x00000082


	//----- nvinfo : EIATTR_KPARAM_INFO
	.align		4
.L_43:
        /*0008*/ 	.byte	0x04, 0x17
        /*000a*/ 	.short	(.L_45 - .L_44)
.L_44:
        /*000c*/ 	.word	0x00000000
        /*0010*/ 	.short	0x0002
        /*0012*/ 	.short	0x0010
        /*0014*/ 	.byte	0x00, 0xf5, 0x21, 0x00


	//----- nvinfo : EIATTR_KPARAM_INFO
	.align		4
.L_45:
        /*0018*/ 	.byte	0x04, 0x17
        /*001a*/ 	.short	(.L_47 - .L_46)
.L_46:
        /*001c*/ 	.word	0x00000000
        /*0020*/ 	.short	0x0001
        /*0022*/ 	.short	0x0008
        /*0024*/ 	.byte	0x00, 0xf5, 0x21, 0x00


	//----- nvinfo : EIATTR_KPARAM_INFO
	.align		4
.L_47:
        /*0028*/ 	.byte	0x04, 0x17
        /*002a*/ 	.short	(.L_49 - .L_48)
.L_48:
        /*002c*/ 	.word	0x00000000
        /*0030*/ 	.short	0x0000
        /*0032*/ 	.short	0x0000
        /*0034*/ 	.byte	0x00, 0xf5, 0x21, 0x00


	//----- nvinfo : EIATTR_SPARSE_MMA_MASK
	.align		4
.L_49:
        /*0038*/ 	.byte	0x03, 0x50
        /*003a*/ 	.short	0x0000


	//----- nvinfo : EIATTR_WMMA_USED
	.align		4
        /*003c*/ 	.byte	0x01, 0x2b
	.zero		2


	//----- nvinfo : EIATTR_MAXREG_COUNT
	.align		4
        /*0040*/ 	.byte	0x03, 0x1b
        /*0042*/ 	.short	0x00ff


	//----- nvinfo : EIATTR_NUM_BARRIERS
	.align		4
        /*0044*/ 	.byte	0x02, 0x4c
        /*0046*/ 	.byte	0x01
	.zero		1


	//----- nvinfo : EIATTR_MERCURY_ISA_VERSION
	.align		4
        /*0048*/ 	.byte	0x03, 0x5f
        /*004a*/ 	.short	0x0101


	//----- nvinfo : EIATTR_VRC_CTA_INIT_COUNT
	.align		4
        /*004c*/ 	.byte	0x02, 0x4a
	.zero		1
	.zero		1


	//----- nvinfo : EIATTR_EXIT_INSTR_OFFSETS
	.align		4
        /*0050*/ 	.byte	0x04, 0x1c
        /*0052*/ 	.short	(.L_51 - .L_50)


	//   ....[0]....
.L_50:
        /*0054*/ 	.word	0x000007c0


	//----- nvinfo : EIATTR_MAX_THREADS
	.align		4
.L_51:
        /*0058*/ 	.byte	0x04, 0x05
        /*005a*/ 	.short	(.L_53 - .L_52)
.L_52:
        /*005c*/ 	.word	0x00000020
        /*0060*/ 	.word	0x00000001
        /*0064*/ 	.word	0x00000001


	//----- nvinfo : EIATTR_CBANK_PARAM_SIZE
	.align		4
.L_53:
        /*0068*/ 	.byte	0x03, 0x19
        /*006a*/ 	.short	0x0018


	//----- nvinfo : EIATTR_PARAM_CBANK
	.align		4
        /*006c*/ 	.byte	0x04, 0x0a
        /*006e*/ 	.short	(.L_55 - .L_54)
	.align		4
.L_54:
        /*0070*/ 	.word	index@(.nv.constant0.tvmgen_default_fused_nn_dense_cast_kernel0)
        /*0074*/ 	.short	0x0380
        /*0076*/ 	.short	0x0018


	//----- nvinfo : EIATTR_SW_WAR
	.align		4
.L_55:
        /*0078*/ 	.byte	0x04, 0x36
        /*007a*/ 	.short	(.L_57 - .L_56)
.L_56:
        /*007c*/ 	.word	0x00000008
.L_57:


//--------------------- .nv.info.tvmgen_default_fused_reshape_cast_nn_pad_kernel0 --------------------------
	.section	.nv.info.tvmgen_default_fused_reshape_cast_nn_pad_kernel0,"",@"SHT_CUDA_INFO"
	.sectionflags	@""
	.align	4


	//----- nvinfo : EIATTR_CUDA_API_VERSION
	.align		4
        /*0000*/ 	.byte	0x04, 0x37
        /*0002*/ 	.short	(.L_59 - .L_58)
.L_58:
        /*0004*/ 	.word	0x00000082


	//----- nvinfo : EIATTR_KPARAM_INFO
	.align		4
.L_59:
        /*0008*/ 	.byte	0x04, 0x17
        /*000a*/ 	.short	(.L_61 - .L_60)
.L_60:
        /*000c*/ 	.word	0x00000000
        /*0010*/ 	.short	0x0001
        /*0012*/ 	.short	0x0008
        /*0014*/ 	.byte	0x00, 0xf5, 0x21, 0x00


	//----- nvinfo : EIATTR_KPARAM_INFO
	.align		4
.L_61:
        /*0018*/ 	.byte	0x04, 0x17
        /*001a*/ 	.short	(.L_63 - .L_62)
.L_62:
        /*001c*/ 	.word	0x00000000
        /*0020*/ 	.short	0x0000
        /*0022*/ 	.short	0x0000
        /*0024*/ 	.byte	0x00, 0xf5, 0x21, 0x00


	//----- nvinfo : EIATTR_SPARSE_MMA_MASK
	.align		4
.L_63:
        /*0028*/ 	.byte	0x03, 0x50
        /*002a*/ 	.short	0x0000


	//----- nvinfo : EIATTR_MAXREG_COUNT
	.align		4
        /*002c*/ 	.byte	0x03, 0x1b
        /*002e*/ 	.short	0x0040


	//----- nvinfo : EIATTR_MERCURY_ISA_VERSION
	.align		4
        /*0030*/ 	.byte	0x03, 0x5f
        /*0032*/ 	.short	0x0101


	//----- nvinfo : EIATTR_VRC_CTA_INIT_COUNT
	.align		4
        /*0034*/ 	.byte	0x02, 0x4a
	.zero		1
	.zero		1


	//----- nvinfo : EIATTR_EXIT_INSTR_OFFSETS
	.align		4
        /*0038*/ 	.byte	0x04, 0x1c
        /*003a*/ 	.short	(.L_65 - .L_64)


	//   ....[0]....
.L_64:
        /*003c*/ 	.word	0x00000e10


	//----- nvinfo : EIATTR_MAX_THREADS
	.align		4
.L_65:
        /*0040*/ 	.byte	0x04, 0x05
        /*0042*/ 	.short	(.L_67 - .L_66)
.L_66:
        /*0044*/ 	.word	0x00000400
        /*0048*/ 	.word	0x00000001
        /*004c*/ 	.word	0x00000001


	//----- nvinfo : EIATTR_CBANK_PARAM_SIZE
	.align		4
.L_67:
        /*0050*/ 	.byte	0x03, 0x19
        /*0052*/ 	.short	0x0010


	//----- nvinfo : EIATTR_PARAM_CBANK
	.align		4
        /*0054*/ 	.byte	0x04, 0x0a
        /*0056*/ 	.short	(.L_69 - .L_68)
	.align		4
.L_68:
        /*0058*/ 	.word	index@(.nv.constant0.tvmgen_default_fused_reshape_cast_nn_pad_kernel0)
        /*005c*/ 	.short	0x0380
        /*005e*/ 	.short	0x0010


	//----- nvinfo : EIATTR_SW_WAR
	.align		4
.L_69:
        /*0060*/ 	.byte	0x04, 0x36
        /*0062*/ 	.short	(.L_71 - .L_70)
.L_70:
        /*0064*/ 	.word	0x00000008
.L_71:


//--------------------- .nv.callgraph             --------------------------
	.section	.nv.callgraph,"",@"SHT_CUDA_CALLGRAPH"
	.align	4
	.sectionentsize	8
	.align		4
        /*0000*/ 	.word	0x00000000
	.align		4
        /*0004*/ 	.word	0xffffffff
	.align		4
        /*0008*/ 	.word	0x00000000
	.align		4
        /*000c*/ 	.word	0xfffffffe
	.align		4
        /*0010*/ 	.word	0x00000000
	.align		4
        /*0014*/ 	.word	0xfffffffd
	.align		4
        /*0018*/ 	.word	0x00000000
	.align		4
        /*001c*/ 	.word	0xfffffffc


//--------------------- .text.tvmgen_default_fused_nn_dense_cast_bn_relu_max_kernel0 --------------------------
	.section	.text.tvmgen_default_fused_nn_dense_cast_bn_relu_max_kernel0,"ax",@progbits
	.align	128
        .global         tvmgen_default_fused_nn_dense_cast_bn_relu_max_kernel0
        .type           tvmgen_default_fused_nn_dense_cast_bn_relu_max_kernel0,@function
        .size           tvmgen_default_fused_nn_dense_cast_bn_relu_max_kernel0,(.L_x_3 - tvmgen_default_fused_nn_dense_cast_bn_relu_max_kernel0)
        .other          tvmgen_default_fused_nn_dense_cast_bn_relu_max_kernel0,@"STO_CUDA_ENTRY STV_DEFAULT"
tvmgen_default_fused_nn_dense_cast_bn_relu_max_kernel0:
.text.tvmgen_default_fused_nn_dense_cast_bn_relu_max_kernel0:
[----:B------:R-:W-:Y:S01]  /*0000*/  LDC R1, c[0x0][0x37c] ;  /* 0x0000df00ff017b82 */ /* 0x000fe20000000800 */
[----:B------:R-:W0:Y:S07]  /*0010*/  S2R R12, SR_CTAID.X ;  /* 0x00000000000c7919 */ /* 0x000e2e0000002500 */
[----:B------:R-:W1:Y:S01]  /*0020*/  LDC.64 R16, c[0x0][0x380] ;  /* 0x0000e000ff107b82 */ /* 0x000e620000000a00 */
[----:B------:R-:W2:Y:S01]  /*0030*/  LDCU.64 UR8, c[0x0][0x358] ;  /* 0x00006b00ff0877ac */ /* 0x000ea20008000a00 */
[----:B------:R-:W3:Y:S01]  /*0040*/  S2R R0, SR_TID.X ;  /* 0x0000000000007919 */ /* 0x000ee20000002100 */
[----:B------:R-:W4:Y:S05]  /*0050*/  S2R R13, SR_CTAID.Y ;  /* 0x00000000000d7919 */ /* 0x000f2a0000002600 */
[----:B------:R-:W5:Y:S08]  /*0060*/  LDC.64 R18, c[0x0][0x388] ;  /* 0x0000e200ff127b82 */ /* 0x000f700000000a00 */
[----:B------:R-:W5:Y:S01]  /*0070*/  LDC.64 R4, c[0x0][0x398] ;  /* 0x0000e600ff047b82 */ /* 0x000f620000000a00 */
[----:B0-----:R-:W-:-:S05]  /*0080*/  IMAD.SHL.U32 R3, R12, 0x200, RZ ;  /* 0x000002000c037824 */ /* 0x001fca00078e00ff */
[----:B---3--:R-:W-:-:S05]  /*0090*/  LOP3.LUT R3, R3, R0, RZ, 0xfc, !PT ;  /* 0x0000000003037212 */ /* 0x008fca00078efcff */
[----:B-1----:R-:W-:-:S04]  /*00a0*/  IMAD.WIDE.U32 R16, R3, 0x2, R16 ;  /* 0x0000000203107825 */ /* 0x002fc800078e0010 */
[----:B----4-:R-:W-:Y:S01]  /*00b0*/  IMAD.SHL.U32 R3, R13, 0x80, RZ ;  /* 0x000000800d037824 */ /* 0x010fe200078e00ff */
[----:B--2---:R-:W2:Y:S04]  /*00c0*/  LDG.E.U16.CONSTANT R6, desc[UR8][R16.64] ;  /* 0x0000000810067981 */ /* 0x004ea8000c1e9500 */
[----:B------:R-:W-:Y:S01]  /*00d0*/  LOP3.LUT R3, R3, R0, RZ, 0xfc, !PT ;  /* 0x0000000003037212 */ /* 0x000fe200078efcff */
[----:B------:R-:W3:Y:S04]  /*00e0*/  LDG.E.U16.CONSTANT R14, desc[UR8][R16.64+0x40] ;  /* 0x00004008100e7981 */ /* 0x000ee8000c1e9500 */
[----:B-----5:R-:W-:Y:S01]  /*00f0*/  IMAD.WIDE.U32 R18, R3, 0x2, R18 ;  /* 0x0000000203127825 */ /* 0x020fe200078e0012 */
[----:B------:R-:W4:Y:S01]  /*0100*/  LDG.E.U16.CONSTANT R11, desc[UR8][R16.64+0x80] ;  /* 0x00008008100b7981 */ /* 0x000f22000c1e9500 */
[----:B------:R-:W0:Y:S03]  /*0110*/  LDC.64 R2, c[0x0][0x390] ;  /* 0x0000e400ff027b82 */ /* 0x000e260000000a00 */
[----:B------:R-:W5:Y:S04]  /*0120*/  LDG.E.U16.CONSTANT R10, desc[UR8][R16.64+0xc0] ;  /* 0x0000c008100a7981 */ /* 0x000f68000c1e9500 */
        /* <DEDUP_REMOVED lines=15> */
[----:B------:R-:W5:Y:S01]  /*0220*/  LDG.E.U16.CONSTANT R44, desc[UR8][R18.64+0xc0] ;  /* 0x0000c008122c7981 */ /* 0x000f62000c1e9500 */
[----:B------:R-:W-:-:S04]  /*0230*/  IMAD.SHL.U32 R13, R13, 0x8, RZ ;  /* 0x000000080d0d7824 */ /* 0x000fc800078e00ff */
[----:B0-----:R-:W-:-:S04]  /*0240*/  IMAD.WIDE.U32 R2, R13, 0x2, R2 ;  /* 0x000000020d027825 */ /* 0x001fc800078e0002 */
[----:B------:R-:W-:Y:S01]  /*0250*/  IMAD.WIDE.U32 R4, R13, 0x2, R4 ;  /* 0x000000020d047825 */ /* 0x000fe200078e0004 */
        /* <DEDUP_REMOVED lines=14> */
[----:B------:R0:W5:Y:S04]  /*0340*/  LDG.E.U16.CONSTANT R34, desc[UR8][R2.64+0xe] ;  /* 0x00000e0802227981 */ /* 0x000168000c1e9500 */
[----:B------:R1:W5:Y:S01]  /*0350*/  LDG.E.U16.CONSTANT R38, desc[UR8][R4.64+0xe] ;  /* 0x00000e0804267981 */ /* 0x000362000c1e9500 */
[----:B------:R-:W0:Y:S01]  /*0360*/  S2UR UR5, SR_CgaCtaId ;  /* 0x00000000000579c3 */ /* 0x000e220000008800 */
[----:B------:R-:W-:Y:S01]  /*0370*/  UMOV UR4, 0x400 ;  /* 0x0000040000047882 */ /* 0x000fe20000000000 */
[----:B------:R-:W-:Y:S01]  /*0380*/  ISETP.NE.AND P0, PT, R0, RZ, PT ;  /* 0x000000ff0000720c */ /* 0x000fe20003f05270 */
[----:B------:R-:W1:Y:S01]  /*0390*/  S2R R40, SR_LANEID ;  /* 0x0000000000287919 */ /* 0x000e620000000000 */
[----:B------:R-:W-:Y:S01]  /*03a0*/  IMAD R13, R12, 0x40, R13 ;  /* 0x000000400c0d7824 */ /* 0x000fe200078e020d */
[----:B0-----:R-:W-:-:S02]  /*03b0*/  ULEA UR6, UR5, UR4, 0x18 ;  /* 0x0000000405067291 */ /* 0x001fc4000f8ec0ff */
[----:B------:R-:W-:-:S04]  /*03c0*/  UIADD3 UR4, UPT, UPT, UR4, 0x400, URZ ;  /* 0x0000040004047890 */ /* 0x000fc8000fffe0ff */
[----:B------:R-:W-:Y:S01]  /*03d0*/  ULEA UR4, UR5, UR4, 0x18 ;  /* 0x0000000405047291 */ /* 0x000fe2000f8ec0ff */
[--C-:B-1----:R-:W-:Y:S02]  /*03e0*/  SHF.R.U32.HI R45, RZ, 0x3, R40.reuse ;  /* 0x00000003ff2d7819 */ /* 0x102fe40000011628 */
[C---:B------:R-:W-:Y:S02]  /*03f0*/  LOP3.LUT R46, R40.reuse, 0x7, RZ, 0xc0, !PT ;  /* 0x00000007282e7812 */ /* 0x040fe400078ec0ff */
[----:B------:R-:W-:Y:S01]  /*0400*/  SHF.R.U32.HI R2, RZ, 0x4, R40 ;  /* 0x00000004ff027819 */ /* 0x000fe20000011628 */
[----:B------:R-:W-:Y:S01]  /*0410*/  IMAD.SHL.U32 R49, R45, 0x8, RZ ;  /* 0x000000082d317824 */ /* 0x000fe200078e00ff */
[----:B------:R-:W-:-:S03]  /*0420*/  LOP3.LUT R47, R40, 0xf, RZ, 0xc0, !PT ;  /* 0x0000000f282f7812 */ /* 0x000fc600078ec0ff */
[----:B------:R-:W-:Y:S01]  /*0430*/  IMAD.SHL.U32 R3, R2, 0x8, RZ ;  /* 0x0000000802037824 */ /* 0x000fe200078e00ff */
[----:B------:R-:W-:Y:S02]  /*0440*/  LOP3.LUT R46, R49, 0x8, R46, 0xe2, !PT ;  /* 0x00000008312e7812 */ /* 0x000fe400078ee22e */
[----:B------:R-:W-:Y:S02]  /*0450*/  LEA R2, R0, UR6, 0x1 ;  /* 0x0000000600027c11 */ /* 0x000fe4000f8e08ff */
[----:B------:R-:W-:Y:S01]  /*0460*/  SHF.R.U32.HI R45, RZ, 0x3, R47 ;  /* 0x00000003ff2d7819 */ /* 0x000fe2000001162f */
[----:B------:R-:W-:Y:S01]  /*0470*/  IMAD R46, R46, 0x10, R3 ;  /* 0x000000102e2e7824 */ /* 0x000fe200078e0203 */
[----:B------:R-:W-:Y:S02]  /*0480*/  LEA R3, R0, UR4, 0x1 ;  /* 0x0000000400037c11 */ /* 0x000fe4000f8e08ff */
[----:B------:R-:W-:Y:S01]  /*0490*/  LOP3.LUT R47, R47, 0x7, RZ, 0xc0, !PT ;  /* 0x000000072f2f7812 */ /* 0x000fe200078ec0ff */
[----:B------:R-:W-:Y:S01]  /*04a0*/  IMAD.SHL.U32 R4, R45, 0x8, RZ ;  /* 0x000000082d047824 */ /* 0x000fe200078e00ff */
[----:B------:R-:W-:-:S04]  /*04b0*/  LEA R46, R46, UR6, 0x1 ;  /* 0x000000062e2e7c11 */ /* 0x000fc8000f8e08ff */
[----:B------:R-:W-:-:S05]  /*04c0*/  LOP3.LUT R4, R4, 0x8, RZ, 0xe2, !PT ;  /* 0x0000000804047812 */ /* 0x000fca00078ee2ff */
[----:B------:R-:W-:Y:S01]  /*04d0*/  IMAD R4, R47, 0x10, R4 ;  /* 0x000000102f047824 */ /* 0x000fe200078e0204 */
[----:B--2---:R-:W-:Y:S04]  /*04e0*/  STS.U16 [R2], R6 ;  /* 0x0000000602007388 */ /* 0x004fe80000000400 */
[----:B---3--:R0:W-:Y:S04]  /*04f0*/  STS.U16 [R2+0x40], R14 ;  /* 0x0000400e02007388 */ /* 0x0081e80000000400 */
[----:B----4-:R-:W-:Y:S04]  /*0500*/  STS.U16 [R2+0x80], R11 ;  /* 0x0000800b02007388 */ /* 0x010fe80000000400 */
[----:B-----5:R-:W-:Y:S01]  /*0510*/  STS.U16 [R2+0xc0], R10 ;  /* 0x0000c00a02007388 */ /* 0x020fe20000000400 */
[----:B0-----:R-:W-:-:S03]  /*0520*/  LEA R14, R4, UR4, 0x1 ;  /* 0x00000004040e7c11 */ /* 0x001fc6000f8e08ff */
[----:B------:R-:W-:Y:S04]  /*0530*/  STS.U16 [R2+0x100], R9 ;  /* 0x0001000902007388 */ /* 0x000fe80000000400 */
        /* <DEDUP_REMOVED lines=10> */
[----:B------:R0:W-:Y:S04]  /*05e0*/  STS.U16 [R2+0x3c0], R43 ;  /* 0x0003c02b02007388 */ /* 0x0001e80000000400 */
[----:B------:R-:W-:Y:S04]  /*05f0*/  STS.U16 [R3], R42 ;  /* 0x0000002a03007388 */ /* 0x000fe80000000400 */
[----:B------:R-:W-:Y:S01]  /*0600*/  STS.U16 [R3+0x40], R41 ;  /* 0x0000402903007388 */ /* 0x000fe20000000400 */
[----:B0-----:R-:W-:-:S03]  /*0610*/  IMAD R2, R0, 0xe, R2 ;  /* 0x0000000e00027824 */ /* 0x001fc600078e0202 */
[----:B------:R-:W-:Y:S04]  /*0620*/  STS.U16 [R3+0x80], R39 ;  /* 0x0000802703007388 */ /* 0x000fe80000000400 */
[----:B------:R-:W-:Y:S01]  /*0630*/  STS.U16 [R3+0xc0], R44 ;  /* 0x0000c02c03007388 */ /* 0x000fe20000000400 */
[----:B------:R-:W-:Y:S01]  /*0640*/  BAR.SYNC.DEFER_BLOCKING 0x0 ;  /* 0x0000000000007b1d */ /* 0x000fe20000010000 */
[----:B------:R-:W-:Y:S02]  /*0650*/  HADD2.F32 R15, -RZ, R15.H0_H0 ;  /* 0x2000000fff0f7230 */ /* 0x000fe40000004100 */
[----:B------:R-:W-:Y:S02]  /*0660*/  HADD2.F32 R28, -RZ, R28.H0_H0 ;  /* 0x2000001cff1c7230 */ /* 0x000fe40000004100 */
[----:B------:R-:W-:-:S02]  /*0670*/  HADD2.F32 R26, -RZ, R26.H0_H0 ;  /* 0x2000001aff1a7230 */ /* 0x000fc40000004100 */
[----:B------:R-:W-:Y:S01]  /*0680*/  HADD2.F32 R23, -RZ, R23.H0_H0 ;  /* 0x20000017ff177230 */ /* 0x000fe20000004100 */
[----:B------:R-:W-:Y:S01]  /*0690*/  LDSM.16.M88.2 R30, [R14] ;  /* 0x000000000e1e783b */ /* 0x000fe20000000100 */
[----:B------:R-:W-:-:S03]  /*06a0*/  HADD2.F32 R18, -RZ, R18.H0_H0 ;  /* 0x20000012ff127230 */ /* 0x000fc60000004100 */
[----:B------:R-:W0:Y:S01]  /*06b0*/  LDSM.16.M88.4 R4, [R46] ;  /* 0x000000002e04783b */ /* 0x000e220000000200 */
[----:B------:R-:W-:-:S03]  /*06c0*/  HADD2.F32 R20, -RZ, R20.H0_H0 ;  /* 0x20000014ff147230 */ /* 0x000fc60000004100 */
[----:B------:R-:W1:Y:S01]  /*06d0*/  LDSM.16.M88.4 R8, [R46+0x200] ;  /* 0x000200002e08783b */ /* 0x000e620000000200 */
[----:B------:R-:W-:Y:S02]  /*06e0*/  HADD2.F32 R27, -RZ, R27.H0_H0 ;  /* 0x2000001bff1b7230 */ /* 0x000fe40000004100 */
[----:B------:R-:W-:Y:S02]  /*06f0*/  HADD2.F32 R19, -RZ, R19.H0_H0 ;  /* 0x20000013ff137230 */ /* 0x000fe40000004100 */
[----:B------:R-:W-:Y:S02]  /*0700*/  HADD2.F32 R21, -RZ, R21.H0_H0 ;  /* 0x20000015ff157230 */ /* 0x000fe40000004100 */
[----:B------:R-:W-:Y:S02]  /*0710*/  HADD2.F32 R24, -RZ, R24.H0_H0 ;  /* 0x20000018ff187230 */ /* 0x000fe40000004100 */
[----:B------:R-:W-:Y:S02]  /*0720*/  HADD2.F32 R17, -RZ, R17.H0_H0 ;  /* 0x20000011ff117230 */ /* 0x000fe40000004100 */
[----:B------:R-:W-:-:S02]  /*0730*/  HADD2.F32 R22, -RZ, R22.H0_H0 ;  /* 0x20000016ff167230 */ /* 0x000fc40000004100 */
[----:B------:R-:W-:Y:S01]  /*0740*/  HADD2.F32 R34, -RZ, R34.H0_H0 ;  /* 0x20000022ff227230 */ /* 0x000fe20000004100 */
[----:B0-----:R-:W-:Y:S01]  /*0750*/  HMMA.16816.F16 R4, R4, R30, RZ ;  /* 0x0000001e0404723c */ /* 0x001fe200000008ff */
[----:B------:R-:W-:Y:S02]  /*0760*/  SHF.R.U32.HI R6, RZ, 0x2, R40 ;  /* 0x00000002ff067819 */ /* 0x000fe40000011628 */
[----:B------:R-:W-:-:S05]  /*0770*/  LOP3.LUT R7, R40, 0x3, RZ, 0xc0, !PT ;  /* 0x0000000328077812 */ /* 0x000fca00078ec0ff */
[----:B-1----:R-:W-:Y:S01]  /*0780*/  HMMA.16816.F16 R8, R8, R30, RZ ;  /* 0x0000001e0808723c */ /* 0x002fe200000008ff */
[----:B------:R-:W-:Y:S01]  /*0790*/  BAR.SYNC.DEFER_BLOCKING 0x0 ;  /* 0x0000000000007b1d */ /* 0x000fe20000010000 */
[----:B------:R-:W-:-:S05]  /*07a0*/  IMAD R6, R6, 0x4, R7 ;  /* 0x0000000406067824 */ /* 0x000fca00078e0207 */
[----:B------:R-:W-:-:S05]  /*07b0*/  LEA R31, R6, UR6, 0x2 ;  /* 0x00000006061f7c11 */ /* 0x000fca000f8e10ff */
[----:B------:R0:W-:Y:S04]  /*07c0*/  STS [R31], R4 ;  /* 0x000000041f007388 */ /* 0x0001e80000000800 */
[----:B------:R1:W-:Y:S04]  /*07d0*/  STS [R31+0x80], R5 ;  /* 0x000080051f007388 */ /* 0x0003e80000000800 */
[----:B------:R-:W-:Y:S01]  /*07e0*/  STS [R31+0x100], R8 ;  /* 0x000100081f007388 */ /* 0x000fe20000000800 */
[----:B0-----:R-:W-:-:S03]  /*07f0*/  HADD2.F32 R4, -RZ, R25.H0_H0 ;  /* 0x20000019ff047230 */ /* 0x001fc60000004100 */
[----:B------:R0:W-:Y:S01]  /*0800*/  STS [R31+0x180], R9 ;  /* 0x000180091f007388 */ /* 0x0001e20000000800 */
[----:B-1----:R-:W-:Y:S01]  /*0810*/  HADD2.F32 R5, -RZ, R16.H0_H0 ;  /* 0x20000010ff057230 */ /* 0x002fe20000004100 */
[----:B------:R-:W-:Y:S01]  /*0820*/  BAR.SYNC.DEFER_BLOCKING 0x0 ;  /* 0x0000000000007b1d */ /* 0x000fe20000010000 */
[----:B0-----:R-:W-:-:S05]  /*0830*/  HADD2.F32 R9, -RZ, R38.H0_H0 ;  /* 0x20000026ff097230 */ /* 0x001fca0000004100 */
[----:B------:R-:W0:Y:S04]  /*0840*/  LDS.U16 R3, [R2] ;  /* 0x0000000002037984 */ /* 0x000e280000000400 */
[----:B------:R-:W1:Y:S04]  /*0850*/  LDS.U16 R6, [R2+0x2] ;  /* 0x0000020002067984 */ /* 0x000e680000000400 */
[----:B------:R-:W2:Y:S04]  /*0860*/  LDS.U16 R7, [R2+0x4] ;  /* 0x0000040002077984 */ /* 0x000ea80000000400 */
[----:B------:R-:W3:Y:S04]  /*0870*/  LDS.U16 R10, [R2+0x6] ;  /* 0x00000600020a7984 */ /* 0x000ee80000000400 */
[----:B------:R-:W4:Y:S04]  /*0880*/  LDS.U16 R11, [R2+0x8] ;  /* 0x00000800020b7984 */ /* 0x000f280000000400 */
[----:B------:R-:W5:Y:S04]  /*0890*/  LDS.U16 R14, [R2+0xa] ;  /* 0x00000a00020e7984 */ /* 0x000f680000000400 */
[----:B------:R-:W5:Y:S04]  /*08a0*/  LDS.U16 R29, [R2+0xc] ;  /* 0x00000c00021d7984 */ /* 0x000f680000000400 */
[----:B------:R-:W5:Y:S01]  /*08b0*/  LDS.U16 R30, [R2+0xe] ;  /* 0x00000e00021e7984 */ /* 0x000f620000000400 */
[----:B0-----:R-:W-:-:S02]  /*08c0*/  HADD2.F32 R3, -RZ, R3.H0_H0 ;  /* 0x20000003ff037230 */ /* 0x001fc40000004100 */
[----:B-1----:R-:W-:-:S03]  /*08d0*/  HADD2.F32 R6, -RZ, R6.H0_H0 ;  /* 0x20000006ff067230 */ /* 0x002fc60000004100 */
[----:B------:R-:W-:Y:S01]  /*08e0*/  FFMA R3, R15, R3, R28 ;  /* 0x000000030f037223 */ /* 0x000fe2000000001c */
[----:B--2---:R-:W-:Y:S02]  /*08f0*/  HADD2.F32 R7, -RZ, R7.H0_H0 ;  /* 0x20000007ff077230 */ /* 0x004fe40000004100 */
[----:B------:R-:W-:Y:S02]  /*0900*/  FFMA R5, R26, R6, R5 ;  /* 0x000000061a057223 */ /* 0x000fe40000000005 */
[----:B------:R-:W-:Y:S01]  /*0910*/  FMNMX R3, RZ, R3, !PT ;  /* 0x00000003ff037209 */ /* 0x000fe20007800000 */
[----:B---3--:R-:W-:Y:S02]  /*0920*/  HADD2.F32 R10, -RZ, R10.H0_H0 ;  /* 0x2000000aff0a7230 */ /* 0x008fe40000004100 */
[----:B------:R-:W-:Y:S01]  /*0930*/  FFMA R7, R23, R7, R18 ;  /* 0x0000000717077223 */ /* 0x000fe20000000012 */
[----:B------:R-:W-:Y:S01]  /*0940*/  FMNMX R5, RZ, R5, !PT ;  /* 0x00000005ff057209 */ /* 0x000fe20007800000 */
[----:B------:R-:W0:Y:S01]  /*0950*/  SHFL.BFLY PT, R2, R3, 0x1, 0x1f ;  /* 0x0c201f0003027f89 */ /* 0x000e2200000e0000 */
[----:B----4-:R-:W-:-:S02]  /*0960*/  HADD2.F32 R11, -RZ, R11.H0_H0 ;  /* 0x2000000bff0b7230 */ /* 0x010fc40000004100 */
[----:B------:R-:W-:Y:S01]  /*0970*/  FFMA R10, R20, R10, R27 ;  /* 0x0000000a140a7223 */ /* 0x000fe2000000001b */
[----:B------:R-:W-:Y:S01]  /*0980*/  FMNMX R7, RZ, R7, !PT ;  /* 0x00000007ff077209 */ /* 0x000fe20007800000 */
[----:B-----5:R-:W-:Y:S02]  /*0990*/  HADD2.F32 R14, -RZ, R14.H0_H0 ;  /* 0x2000000eff0e7230 */ /* 0x020fe40000004100 */
[----:B------:R-:W-:Y:S01]  /*09a0*/  FFMA R11, R19, R11, R4 ;  /* 0x0000000b130b7223 */ /* 0x000fe20000000004 */
[----:B------:R-:W-:Y:S01]  /*09b0*/  FMNMX R10, RZ, R10, !PT ;  /* 0x0000000aff0a7209 */ /* 0x000fe20007800000 */
[----:B------:R-:W1:Y:S01]  /*09c0*/  SHFL.BFLY PT, R4, R5, 0x1, 0x1f ;  /* 0x0c201f0005047f89 */ /* 0x000e6200000e0000 */
[----:B------:R-:W-:Y:S02]  /*09d0*/  HADD2.F32 R29, -RZ, R29.H0_H0 ;  /* 0x2000001dff1d7230 */ /* 0x000fe40000004100 */
[----:B------:R-:W-:Y:S01]  /*09e0*/  FFMA R14, R21, R14, R24 ;  /* 0x0000000e150e7223 */ /* 0x000fe20000000018 */
[----:B------:R-:W-:Y:S01]  /*09f0*/  FMNMX R11, RZ, R11, !PT ;  /* 0x0000000bff0b7209 */ /* 0x000fe20007800000 */
[----:B------:R-:W2:Y:S01]  /*0a00*/  SHFL.BFLY PT, R6, R7, 0x1, 0x1f ;  /* 0x0c201f0007067f89 */ /* 0x000ea200000e0000 */
[----:B------:R-:W-:-:S02]  /*0a10*/  HADD2.F32 R30, -RZ, R30.H0_H0 ;  /* 0x2000001eff1e7230 */ /* 0x000fc40000004100 */
[----:B------:R-:W-:Y:S01]  /*0a20*/  FFMA R17, R17, R29, R22 ;  /* 0x0000001d11117223 */ /* 0x000fe20000000016 */
[----:B------:R-:W-:Y:S01]  /*0a30*/  FMNMX R14, RZ, R14, !PT ;  /* 0x0000000eff0e7209 */ /* 0x000fe20007800000 */
[----:B------:R-:W3:Y:S01]  /*0a40*/  SHFL.BFLY PT, R8, R11, 0x1, 0x1f ;  /* 0x0c201f000b087f89 */ /* 0x000ee200000e0000 */
[----:B------:R-:W-:Y:S02]  /*0a50*/  FFMA R30, R34, R30, R9 ;  /* 0x0000001e221e7223 */ /* 0x000fe40000000009 */
[----:B------:R-:W-:Y:S01]  /*0a60*/  FMNMX R17, RZ, R17, !PT ;  /* 0x00000011ff117209 */ /* 0x000fe20007800000 */
[----:B------:R-:W4:Y:S02]  /*0a70*/  SHFL.BFLY PT, R9, R10, 0x1, 0x1f ;  /* 0x0c201f000a097f89 */ /* 0x000f2400000e0000 */
[----:B------:R-:W-:Y:S02]  /*0a80*/  FMNMX R30, RZ, R30, !PT ;  /* 0x0000001eff1e7209 */ /* 0x000fe40007800000 */
[----:B------:R-:W5:Y:S01]  /*0a90*/  SHFL.BFLY PT, R15, R14, 0x1, 0x1f ;  /* 0x0c201f000e0f7f89 */ /* 0x000f6200000e0000 */
[----:B0-----:R-:W-:-:S03]  /*0aa0*/  FMNMX R2, R3, R2, !PT ;  /* 0x0000000203027209 */ /* 0x001fc60007800000 */
[----:B------:R-:W0:Y:S04]  /*0ab0*/  SHFL.BFLY PT, R16, R17, 0x1, 0x1f ;  /* 0x0c201f0011107f89 */ /* 0x000e2800000e0000 */
[----:B------:R-:W0:Y:S01]  /*0ac0*/  SHFL.BFLY PT, R19, R30, 0x1, 0x1f ;  /* 0x0c201f001e137f89 */ /* 0x000e2200000e0000 */
[----:B-1----:R-:W-:Y:S02]  /*0ad0*/  FMNMX R4, R5, R4, !PT ;  /* 0x0000000405047209 */ /* 0x002fe40007800000 */
[----:B--2---:R-:W-:Y:S01]  /*0ae0*/  FMNMX R6, R7, R6, !PT ;  /* 0x0000000607067209 */ /* 0x004fe20007800000 */
[----:B------:R-:W1:Y:S01]  /*0af0*/  SHFL.BFLY PT, R3, R2, 0x2, 0x1f ;  /* 0x0c401f0002037f89 */ /* 0x000e6200000e0000 */
[----:B---3--:R-:W-:-:S03]  /*0b00*/  FMNMX R11, R11, R8, !PT ;  /* 0x000000080b0b7209 */ /* 0x008fc60007800000 */
[----:B------:R-:W2:Y:S01]  /*0b10*/  SHFL.BFLY PT, R5, R4, 0x2, 0x1f ;  /* 0x0c401f0004057f89 */ /* 0x000ea200000e0000 */
[----:B----4-:R-:W-:-:S03]  /*0b20*/  FMNMX R9, R10, R9, !PT ;  /* 0x000000090a097209 */ /* 0x010fc60007800000 */
[----:B------:R-:W3:Y:S01]  /*0b30*/  SHFL.BFLY PT, R7, R6, 0x2, 0x1f ;  /* 0x0c401f0006077f89 */ /* 0x000ee200000e0000 */
[----:B-----5:R-:W-:-:S03]  /*0b40*/  FMNMX R15, R14, R15, !PT ;  /* 0x0000000f0e0f7209 */ /* 0x020fc60007800000 */
[----:B------:R-:W4:Y:S01]  /*0b50*/  SHFL.BFLY PT, R8, R9, 0x2, 0x1f ;  /* 0x0c401f0009087f89 */ /* 0x000f2200000e0000 */
[----:B0-----:R-:W-:-:S03]  /*0b60*/  FMNMX R16, R17, R16, !PT ;  /* 0x0000001011107209 */ /* 0x001fc60007800000 */
[----:B------:R-:W0:Y:S01]  /*0b70*/  SHFL.BFLY PT, R10, R11, 0x2, 0x1f ;  /* 0x0c401f000b0a7f89 */ /* 0x000e2200000e0000 */
[----:B------:R-:W-:-:S03]  /*0b80*/  FMNMX R19, R30, R19, !PT ;  /* 0x000000131e137209 */ /* 0x000fc60007800000 */
[----:B------:R-:W5:Y:S04]  /*0b90*/  SHFL.BFLY PT, R14, R15, 0x2, 0x1f ;  /* 0x0c401f000f0e7f89 */ /* 0x000f6800000e0000 */
[----:B------:R-:W5:Y:S01]  /*0ba0*/  SHFL.BFLY PT, R17, R16, 0x2, 0x1f ;  /* 0x0c401f0010117f89 */ /* 0x000f6200000e0000 */
[----:B-1----:R-:W-:-:S03]  /*0bb0*/  FMNMX R3, R2, R3, !PT ;  /* 0x0000000302037209 */ /* 0x002fc60007800000 */
[----:B------:R-:W1:Y:S01]  /*0bc0*/  SHFL.BFLY PT, R20, R19, 0x2, 0x1f ;  /* 0x0c401f0013147f89 */ /* 0x000e6200000e0000 */
[----:B--2---:R-:W-:Y:S02]  /*0bd0*/  FMNMX R5, R4, R5, !PT ;  /* 0x0000000504057209 */ /* 0x004fe40007800000 */
[----:B---3--:R-:W-:Y:S01]  /*0be0*/  FMNMX R7, R6, R7, !PT ;  /* 0x0000000706077209 */ /* 0x008fe20007800000 */
[----:B------:R-:W2:Y:S01]  /*0bf0*/  SHFL.BFLY PT, R2, R3, 0x4, 0x1f ;  /* 0x0c801f0003027f89 */ /* 0x000ea200000e0000 */
[----:B----4-:R-:W-:-:S03]  /*0c00*/  FMNMX R9, R9, R8, !PT ;  /* 0x0000000809097209 */ /* 0x010fc60007800000 */
[----:B------:R-:W3:Y:S01]  /*0c10*/  SHFL.BFLY PT, R4, R5, 0x4, 0x1f ;  /* 0x0c801f0005047f89 */ /* 0x000ee200000e0000 */
[----:B0-----:R-:W-:-:S03]  /*0c20*/  FMNMX R11, R11, R10, !PT ;  /* 0x0000000a0b0b7209 */ /* 0x001fc60007800000 */
[----:B------:R-:W0:Y:S01]  /*0c30*/  SHFL.BFLY PT, R8, R7, 0x4, 0x1f ;  /* 0x0c801f0007087f89 */ /* 0x000e2200000e0000 */
[----:B-----5:R-:W-:-:S03]  /*0c40*/  FMNMX R15, R15, R14, !PT ;  /* 0x0000000e0f0f7209 */ /* 0x020fc60007800000 */
[----:B------:R-:W4:Y:S01]  /*0c50*/  SHFL.BFLY PT, R10, R9, 0x4, 0x1f ;  /* 0x0c801f00090a7f89 */ /* 0x000f2200000e0000 */
[----:B------:R-:W-:-:S03]  /*0c60*/  FMNMX R17, R16, R17, !PT ;  /* 0x0000001110117209 */ /* 0x000fc60007800000 */
[----:B------:R-:W5:Y:S01]  /*0c70*/  SHFL.BFLY PT, R14, R11, 0x4, 0x1f ;  /* 0x0c801f000b0e7f89 */ /* 0x000f6200000e0000 */
[----:B-1----:R-:W-:-:S03]  /*0c80*/  FMNMX R20, R19, R20, !PT ;  /* 0x0000001413147209 */ /* 0x002fc60007800000 */
[----:B------:R-:W1:Y:S04]  /*0c90*/  SHFL.BFLY PT, R16, R15, 0x4, 0x1f ;  /* 0x0c801f000f107f89 */ /* 0x000e6800000e0000 */
[----:B------:R-:W1:Y:S01]  /*0ca0*/  SHFL.BFLY PT, R18, R17, 0x4, 0x1f ;  /* 0x0c801f0011127f89 */ /* 0x000e6200000e0000 */
[----:B--2---:R-:W-:-:S03]  /*0cb0*/  FMNMX R2, R3, R2, !PT ;  /* 0x0000000203027209 */ /* 0x004fc60007800000 */
[----:B------:R-:W2:Y:S01]  /*0cc0*/  SHFL.BFLY PT, R21, R20, 0x4, 0x1f ;  /* 0x0c801f0014157f89 */ /* 0x000ea200000e0000 */
[----:B---3--:R-:W-:Y:S02]  /*0cd0*/  FMNMX R5, R5, R4, !PT ;  /* 0x0000000405057209 */ /* 0x008fe40007800000 */
[----:B0-----:R-:W-:Y:S01]  /*0ce0*/  FMNMX R8, R7, R8, !PT ;  /* 0x0000000807087209 */ /* 0x001fe20007800000 */
[----:B------:R-:W0:Y:S01]  /*0cf0*/  SHFL.BFLY PT, R3, R2, 0x8, 0x1f ;  /* 0x0d001f0002037f89 */ /* 0x000e2200000e0000 */
[----:B----4-:R-:W-:-:S03]  /*0d00*/  FMNMX R10, R9, R10, !PT ;  /* 0x0000000a090a7209 */ /* 0x010fc60007800000 */
[----:B------:R-:W3:Y:S01]  /*0d10*/  SHFL.BFLY PT, R6, R5, 0x8, 0x1f ;  /* 0x0d001f0005067f89 */ /* 0x000ee200000e0000 */
[----:B-----5:R-:W-:-:S03]  /*0d20*/  FMNMX R14, R11, R14, !PT ;  /* 0x0000000e0b0e7209 */ /* 0x020fc60007800000 */
[----:B------:R-:W4:Y:S01]  /*0d30*/  SHFL.BFLY PT, R9, R8, 0x8, 0x1f ;  /* 0x0d001f0008097f89 */ /* 0x000f2200000e0000 */
[----:B-1----:R-:W-:-:S03]  /*0d40*/  FMNMX R16, R15, R16, !PT ;  /* 0x000000100f107209 */ /* 0x002fc60007800000 */
[----:B------:R-:W1:Y:S01]  /*0d50*/  SHFL.BFLY PT, R11, R10, 0x8, 0x1f ;  /* 0x0d001f000a0b7f89 */ /* 0x000e6200000e0000 */
[----:B------:R-:W-:-:S03]  /*0d60*/  FMNMX R18, R17, R18, !PT ;  /* 0x0000001211127209 */ /* 0x000fc60007800000 */
[----:B------:R-:W5:Y:S01]  /*0d70*/  SHFL.BFLY PT, R15, R14, 0x8, 0x1f ;  /* 0x0d001f000e0f7f89 */ /* 0x000f6200000e0000 */
[----:B--2---:R-:W-:-:S03]  /*0d80*/  FMNMX R21, R20, R21, !PT ;  /* 0x0000001514157209 */ /* 0x004fc60007800000 */
[----:B------:R-:W2:Y:S04]  /*0d90*/  SHFL.BFLY PT, R17, R16, 0x8, 0x1f ;  /* 0x0d001f0010117f89 */ /* 0x000ea800000e0000 */
[----:B------:R-:W2:Y:S01]  /*0da0*/  SHFL.BFLY PT, R19, R18, 0x8, 0x1f ;  /* 0x0d001f0012137f89 */ /* 0x000ea200000e0000 */
[----:B0-----:R-:W-:Y:S02]  /*0db0*/  FMNMX R4, R2, R3, !PT ;  /* 0x0000000302047209 */ /* 0x001fe40007800000 */
[----:B------:R-:W0:Y:S01]  /*0dc0*/  LDC.64 R2, c[0x0][0x3a0] ;  /* 0x0000e800ff027b82 */ /* 0x000e220000000a00 */
[----:B------:R-:W0:Y:S01]  /*0dd0*/  SHFL.BFLY PT, R20, R21, 0x8, 0x1f ;  /* 0x0d001f0015147f89 */ /* 0x000e2200000e0000 */
[----:B---3--:R-:W-:Y:S02]  /*0de0*/  FMNMX R6, R5, R6, !PT ;  /* 0x0000000605067209 */ /* 0x008fe40007800000 */
[----:B----4-:R-:W-:Y:S01]  /*0df0*/  FMNMX R9, R8, R9, !PT ;  /* 0x0000000908097209 */ /* 0x010fe20007800000 */
[----:B------:R-:W3:Y:S01]  /*0e00*/  SHFL.BFLY PT, R5, R4, 0x10, 0x1f ;  /* 0x0e001f0004057f89 */ /* 0x000ee200000e0000 */
[----:B-1----:R-:W-:-:S03]  /*0e10*/  FMNMX R11, R10, R11, !PT ;  /* 0x0000000b0a0b7209 */ /* 0x002fc60007800000 */
[----:B------:R-:W1:Y:S01]  /*0e20*/  SHFL.BFLY PT, R7, R6, 0x10, 0x1f ;  /* 0x0e001f0006077f89 */ /* 0x000e6200000e0000 */
[----:B-----5:R-:W-:-:S03]  /*0e30*/  FMNMX R15, R14, R15, !PT ;  /* 0x0000000f0e0f7209 */ /* 0x020fc60007800000 */
[----:B------:R-:W4:Y:S01]  /*0e40*/  SHFL.BFLY PT, R8, R9, 0x10, 0x1f ;  /* 0x0e001f0009087f89 */ /* 0x000f2200000e0000 */
[----:B--2---:R-:W-:-:S03]  /*0e50*/  FMNMX R17, R16, R17, !PT ;  /* 0x0000001110117209 */ /* 0x004fc60007800000 */
[----:B------:R-:W2:Y:S01]  /*0e60*/  SHFL.BFLY PT, R10, R11, 0x10, 0x1f ;  /* 0x0e001f000b0a7f89 */ /* 0x000ea200000e0000 */
[----:B------:R-:W-:-:S03]  /*0e70*/  FMNMX R19, R18, R19, !PT ;  /* 0x0000001312137209 */ /* 0x000fc60007800000 */
[----:B------:R-:W5:Y:S01]  /*0e80*/  SHFL.BFLY PT, R14, R15, 0x10, 0x1f ;  /* 0x0e001f000f0e7f89 */ /* 0x000f6200000e0000 */
[----:B0-----:R-:W-:Y:S01]  /*0e90*/  IMAD.WIDE.U32 R2, R13, 0x4, R2 ;  /* 0x000000040d027825 */ /* 0x001fe200078e0002 */
[----:B------:R-:W-:Y:S02]  /*0ea0*/  FMNMX R20, R21, R20, !PT ;  /* 0x0000001415147209 */ /* 0x000fe40007800000 */
[----:B------:R-:W0:Y:S04]  /*0eb0*/  SHFL.BFLY PT, R16, R17, 0x10, 0x1f ;  /* 0x0e001f0011107f89 */ /* 0x000e2800000e0000 */
[----:B------:R-:W0:Y:S01]  /*0ec0*/  SHFL.BFLY PT, R18, R19, 0x10, 0x1f ;  /* 0x0e001f0013127f89 */ /* 0x000e2200000e0000 */
[----:B---3--:R-:W-:-:S03]  /*0ed0*/  FMNMX R5, R4, R5, !PT ;  /* 0x0000000504057209 */ /* 0x008fc60007800000 */
[----:B------:R-:W3:Y:S01]  /*0ee0*/  SHFL.BFLY PT, R21, R20, 0x10, 0x1f ;  /* 0x0e001f0014157f89 */ /* 0x000ee200000e0000 */
[----:B-1----:R-:W-:Y:S02]  /*0ef0*/  FMNMX R7, R6, R7, !PT ;  /* 0x0000000706077209 */ /* 0x002fe40007800000 */
[----:B----4-:R-:W-:Y:S01]  /*0f00*/  FMNMX R9, R9, R8, !PT ;  /* 0x0000000809097209 */ /* 0x010fe20007800000 */
[----:B------:R1:W-:Y:S01]  /*0f10*/  @!P0 STG.E desc[UR8][R2.64], R5 ;  /* 0x0000000502008986 */ /* 0x0003e2000c101908 */
[----:B--2---:R-:W-:-:S03]  /*0f20*/  FMNMX R11, R11, R10, !PT ;  /* 0x0000000a0b0b7209 */ /* 0x004fc60007800000 */
[----:B------:R1:W-:Y:S01]  /*0f30*/  @!P0 STG.E desc[UR8][R2.64+0x4], R7 ;  /* 0x0000040702008986 */ /* 0x0003e2000c101908 */
[----:B-----5:R-:W-:-:S03]  /*0f40*/  FMNMX R15, R15, R14, !PT ;  /* 0x0000000e0f0f7209 */ /* 0x020fc60007800000 */
[----:B------:R1:W-:Y:S01]  /*0f50*/  @!P0 STG.E desc[UR8][R2.64+0x8], R9 ;  /* 0x0000080902008986 */ /* 0x0003e2000c101908 */
[----:B0-----:R-:W-:-:S03]  /*0f60*/  FMNMX R17, R17, R16, !PT ;  /* 0x0000001011117209 */ /* 0x001fc60007800000 */
[----:B------:R1:W-:Y:S01]  /*0f70*/  @!P0 STG.E desc[UR8][R2.64+0xc], R11 ;  /* 0x00000c0b02008986 */ /* 0x0003e2000c101908 */
[----:B------:R-:W-:-:S03]  /*0f80*/  FMNMX R19, R19, R18, !PT ;  /* 0x0000001213137209 */ /* 0x000fc60007800000 */
[----:B------:R1:W-:Y:S01]  /*0f90*/  @!P0 STG.E desc[UR8][R2.64+0x10], R15 ;  /* 0x0000100f02008986 */ /* 0x0003e2000c101908 */
[----:B---3--:R-:W-:-:S03]  /*0fa0*/  FMNMX R21, R20, R21, !PT ;  /* 0x0000001514157209 */ /* 0x008fc60007800000 */
[----:B------:R1:W-:Y:S04]  /*0fb0*/  @!P0 STG.E desc[UR8][R2.64+0x14], R17 ;  /* 0x0000141102008986 */ /* 0x0003e8000c101908 */
[----:B------:R1:W-:Y:S01]  /*0fc0*/  @!P0 STG.E desc[UR8][R2.64+0x18], R19 ;  /* 0x0000181302008986 */ /* 0x0003e2000c101908 */
[----:B------:R-:W-:Y:S05]  /*0fd0*/  @P0 EXIT ;  /* 0x000000000000094d */ /* 0x000fea0003800000 */
[----:B------:R-:W-:Y:S01]  /*0fe0*/  STG.E desc[UR8][R2.64+0x1c], R21 ;  /* 0x00001c1502007986 */ /* 0x000fe2000c101908 */
[----:B------:R-:W-:Y:S05]  /*0ff0*/  EXIT ;  /* 0x000000000000794d */ /* 0x000fea0003800000 */
.L_x_0:
[----:B------:R-:W-:-:S00]  /*1000*/  BRA `(.L_x_0) ;  /* 0xfffffffc00fc7947 */ /* 0x000fc0000383ffff */
[----:B------:R-:W-:-:S00]  /*1010*/  NOP ;  /* 0x0000000000007918 */ /* 0x000fc00000000000 */
        /* <DEDUP_REMOVED lines=14> */
.L_x_3:


//--------------------- .text.tvmgen_default_fused_nn_dense_cast_kernel0 --------------------------
	.section	.text.tvmgen_default_fused_nn_dense_cast_kernel0,"ax",@progbits
	.align	128
        .global         tvmgen_default_fused_nn_dense_cast_kernel0
        .type           tvmgen_default_fused_nn_dense_cast_kernel0,@function
        .size           tvmgen_default_fused_nn_dense_cast_kernel0,(.L_x_4 - tvmgen_default_fused_nn_dense_cast_kernel0)
        .other          tvmgen_default_fused_nn_dense_cast_kernel0,@"STO_CUDA_ENTRY STV_DEFAULT"
tvmgen_default_fused_nn_dense_cast_kernel0:
.text.tvmgen_default_fused_nn_dense_cast_kernel0:
[----:B------:R-:W-:Y:S01]  /*0000*/  LDC R1, c[0x0][0x37c] ;  /* 0x0000df00ff017b82 */ /* 0x000fe20000000800 */
[----:B------:R-:W0:Y:S07]  /*0010*/  S2R R3, SR_CTAID.X ;  /* 0x0000000000037919 */ /* 0x000e2e0000002500 */
[----:B------:R-:W1:Y:S01]  /*0020*/  LDC.64 R4, c[0x0][0x380] ;  /* 0x0000e000ff047b82 */ /* 0x000e620000000a00 */
[----:B------:R-:W2:Y:S01]  /*0030*/  LDCU.64 UR8, c[0x0][0x358] ;  /* 0x00006b00ff0877ac */ /* 0x000ea20008000a00 */
[----:B------:R-:W3:Y:S01]  /*0040*/  S2R R0, SR_CTAID.Y ;  /* 0x0000000000007919 */ /* 0x000ee20000002600 */
[----:B------:R-:W4:Y:S05]  /*0050*/  S2R R2, SR_TID.X ;  /* 0x0000000000027919 */ /* 0x000f2a0000002100 */
[----:B------:R-:W5:Y:S01]  /*0060*/  LDC.64 R6, c[0x0][0x388] ;  /* 0x0000e200ff067b82 */ /* 0x000f620000000a00 */
[----:B0-----:R-:W-:-:S02]  /*0070*/  IMAD.SHL.U32 R9, R3, 0x200, RZ ;  /* 0x0000020003097824 */ /* 0x001fc400078e00ff */
[----:B---3--:R-:W-:-:S03]  /*0080*/  IMAD.SHL.U32 R23, R0, 0x80, RZ ;  /* 0x0000008000177824 */ /* 0x008fc600078e00ff */
[-C--:B----4-:R-:W-:Y:S02]  /*0090*/  LOP3.LUT R9, R9, R2.reuse, RZ, 0xfc, !PT ;  /* 0x0000000209097212 */ /* 0x090fe400078efcff */
[----:B------:R-:W-:-:S03]  /*00a0*/  LOP3.LUT R33, R23, R2, RZ, 0xfc, !PT ;  /* 0x0000000217217212 */ /* 0x000fc600078efcff */
[----:B-1----:R-:W-:-:S04]  /*00b0*/  IMAD.WIDE.U32 R4, R9, 0x2, R4 ;  /* 0x0000000209047825 */ /* 0x002fc800078e0004 */
[----:B-----5:R-:W-:Y:S01]  /*00c0*/  IMAD.WIDE.U32 R6, R33, 0x2, R6 ;  /* 0x0000000221067825 */ /* 0x020fe200078e0006 */
[----:B--2---:R-:W2:Y:S04]  /*00d0*/  LDG.E.U16.CONSTANT R9, desc[UR8][R4.64] ;  /* 0x0000000804097981 */ /* 0x004ea8000c1e9500 */
[----:B------:R-:W3:Y:S04]  /*00e0*/  LDG.E.U16.CONSTANT R11, desc[UR8][R4.64+0x40] ;  /* 0x00004008040b7981 */ /* 0x000ee8000c1e9500 */
[----:B------:R-:W4:Y:S04]  /*00f0*/  LDG.E.U16.CONSTANT R13, desc[UR8][R4.64+0x80] ;  /* 0x00008008040d7981 */ /* 0x000f28000c1e9500 */
        /* <DEDUP_REMOVED lines=16> */
[----:B------:R0:W5:Y:S01]  /*0200*/  LDG.E.U16.CONSTANT R47, desc[UR8][R6.64+0xc0] ;  /* 0x0000c008062f7981 */ /* 0x000162000c1e9500 */
[----:B------:R-:W1:Y:S01]  /*0210*/  S2UR UR5, SR_CgaCtaId ;  /* 0x00000000000579c3 */ /* 0x000e620000008800 */
[----:B------:R-:W-:Y:S01]  /*0220*/  UMOV UR4, 0x400 ;  /* 0x0000040000047882 */ /* 0x000fe20000000000 */
[----:B------:R-:W-:Y:S01]  /*0230*/  IMAD R3, R3, 0x100, R0 ;  /* 0x0000010003037824 */ /* 0x000fe200078e0200 */
[----:B------:R-:W0:Y:S01]  /*0240*/  S2R R18, SR_LANEID ;  /* 0x0000000000127919 */ /* 0x000e220000000000 */
[----:B------:R-:W-:-:S04]  /*0250*/  LOP3.LUT R0, R2, 0x7, RZ, 0xc0, !PT ;  /* 0x0000000702007812 */ /* 0x000fc800078ec0ff */
[----:B------:R-:W-:Y:S01]  /*0260*/  LEA R3, R3, R0, 0x3 ;  /* 0x0000000003037211 */ /* 0x000fe200078e18ff */
[----:B-1----:R-:W-:Y:S02]  /*0270*/  ULEA UR6, UR5, UR4, 0x18 ;  /* 0x0000000405067291 */ /* 0x002fe4000f8ec0ff */
[----:B------:R-:W-:-:S04]  /*0280*/  UIADD3 UR4, UPT, UPT, UR4, 0x400, URZ ;  /* 0x0000040004047890 */ /* 0x000fc8000fffe0ff */
[----:B------:R-:W-:Y:S01]  /*0290*/  ULEA UR4, UR5, UR4, 0x18 ;  /* 0x0000000405047291 */ /* 0x000fe2000f8ec0ff */
[----:B0-----:R-:W-:Y:S02]  /*02a0*/  LEA R6, R2, UR6, 0x1 ;  /* 0x0000000602067c11 */ /* 0x001fe4000f8e08ff */
[--C-:B------:R-:W-:Y:S02]  /*02b0*/  SHF.R.U32.HI R8, RZ, 0x3, R18.reuse ;  /* 0x00000003ff087819 */ /* 0x100fe40000011612 */
[----:B------:R-:W-:Y:S02]  /*02c0*/  LOP3.LUT R4, R18, 0x7, RZ, 0xc0, !PT ;  /* 0x0000000712047812 */ /* 0x000fe400078ec0ff */
[----:B------:R-:W-:Y:S01]  /*02d0*/  SHF.R.U32.HI R5, RZ, 0x4, R18 ;  /* 0x00000004ff057819 */ /* 0x000fe20000011612 */
[----:B------:R-:W-:Y:S01]  /*02e0*/  IMAD.SHL.U32 R49, R8, 0x8, RZ ;  /* 0x0000000808317824 */ /* 0x000fe200078e00ff */
[----:B------:R-:W-:Y:S02]  /*02f0*/  LOP3.LUT R10, R18, 0xf, RZ, 0xc0, !PT ;  /* 0x0000000f120a7812 */ /* 0x000fe400078ec0ff */
[----:B------:R-:W-:-:S02]  /*0300*/  SHF.L.U32 R5, R5, 0x3, RZ ;  /* 0x0000000305057819 */ /* 0x000fc400000006ff */
[----:B------:R-:W-:Y:S02]  /*0310*/  LOP3.LUT R4, R49, 0x8, R4, 0xe2, !PT ;  /* 0x0000000831047812 */ /* 0x000fe400078ee204 */
[----:B------:R-:W-:Y:S02]  /*0320*/  SHF.R.U32.HI R8, RZ, 0x3, R10 ;  /* 0x00000003ff087819 */ /* 0x000fe4000001160a */
[----:B------:R-:W-:Y:S01]  /*0330*/  LOP3.LUT R10, R10, 0x7, RZ, 0xc0, !PT ;  /* 0x000000070a0a7812 */ /* 0x000fe200078ec0ff */
[----:B------:R-:W-:Y:S01]  /*0340*/  IMAD R5, R4, 0x10, R5 ;  /* 0x0000001004057824 */ /* 0x000fe200078e0205 */
[----:B------:R-:W-:Y:S01]  /*0350*/  LEA R4, R2, UR4, 0x1 ;  /* 0x0000000402047c11 */ /* 0x000fe2000f8e08ff */
[----:B------:R-:W-:Y:S02]  /*0360*/  IMAD.SHL.U32 R7, R8, 0x8, RZ ;  /* 0x0000000808077824 */ /* 0x000fe400078e00ff */
[----:B------:R-:W-:-:S03]  /*0370*/  IMAD.SHL.U32 R2, R2, 0x8, RZ ;  /* 0x0000000802027824 */ /* 0x000fc600078e00ff */
[----:B------:R-:W-:Y:S02]  /*0380*/  LOP3.LUT R7, R7, 0x8, RZ, 0xe2, !PT ;  /* 0x0000000807077812 */ /* 0x000fe400078ee2ff */
[----:B------:R-:W-:-:S03]  /*0390*/  LOP3.LUT R2, R2, 0xc0, RZ, 0xc0, !PT ;  /* 0x000000c002027812 */ /* 0x000fc600078ec0ff */
[----:B------:R-:W-:Y:S02]  /*03a0*/  IMAD R7, R10, 0x10, R7 ;  /* 0x000000100a077824 */ /* 0x000fe400078e0207 */
[----:B------:R-:W-:-:S03]  /*03b0*/  IMAD.IADD R3, R2, 0x1, R3 ;  /* 0x0000000102037824 */ /* 0x000fc600078e0203 */
[----:B------:R-:W-:Y:S01]  /*03c0*/  LEA R7, R7, UR4, 0x1 ;  /* 0x0000000407077c11 */ /* 0x000fe2000f8e08ff */
[----:B--2---:R-:W-:Y:S04]  /*03d0*/  STS.U16 [R6], R9 ;  /* 0x0000000906007388 */ /* 0x004fe80000000400 */
[----:B---3--:R-:W-:Y:S04]  /*03e0*/  STS.U16 [R6+0x40], R11 ;  /* 0x0000400b06007388 */ /* 0x008fe80000000400 */
[----:B----4-:R-:W-:Y:S04]  /*03f0*/  STS.U16 [R6+0x80], R13 ;  /* 0x0000800d06007388 */ /* 0x010fe80000000400 */
[----:B-----5:R-:W-:Y:S04]  /*0400*/  STS.U16 [R6+0xc0], R15 ;  /* 0x0000c00f06007388 */ /* 0x020fe80000000400 */
[----:B------:R-:W-:Y:S04]  /*0410*/  STS.U16 [R6+0x100], R17 ;  /* 0x0001001106007388 */ /* 0x000fe80000000400 */
[----:B------:R0:W-:Y:S04]  /*0420*/  STS.U16 [R6+0x140], R19 ;  /* 0x0001401306007388 */ /* 0x0001e80000000400 */
[----:B------:R-:W-:Y:S04]  /*0430*/  STS.U16 [R6+0x180], R21 ;  /* 0x0001801506007388 */ /* 0x000fe80000000400 */
[----:B------:R-:W-:Y:S01]  /*0440*/  STS.U16 [R6+0x1c0], R23 ;  /* 0x0001c01706007388 */ /* 0x000fe20000000400 */
[----:B0-----:R-:W-:-:S03]  /*0450*/  LEA R19, R5, UR6, 0x1 ;  /* 0x0000000605137c11 */ /* 0x001fc6000f8e08ff */
[----:B------:R-:W-:Y:S01]  /*0460*/  STS.U16 [R6+0x200], R25 ;  /* 0x0002001906007388 */ /* 0x000fe20000000400 */
[----:B------:R-:W-:-:S03]  /*0470*/  SHF.R.U32.HI R5, RZ, 0x2, R18 ;  /* 0x00000002ff057819 */ /* 0x000fc60000011612 */
[----:B------:R-:W-:Y:S04]  /*0480*/  STS.U16 [R6+0x240], R27 ;  /* 0x0002401b06007388 */ /* 0x000fe80000000400 */
[----:B------:R-:W-:Y:S04]  /*0490*/  STS.U16 [R6+0x280], R29 ;  /* 0x0002801d06007388 */ /* 0x000fe80000000400 */
[----:B------:R-:W-:Y:S04]  /*04a0*/  STS.U16 [R6+0x2c0], R31 ;  /* 0x0002c01f06007388 */ /* 0x000fe80000000400 */
[----:B------:R-:W-:Y:S04]  /*04b0*/  STS.U16 [R6+0x300], R33 ;  /* 0x0003002106007388 */ /* 0x000fe80000000400 */
[----:B------:R-:W-:Y:S04]  /*04c0*/  STS.U16 [R6+0x340], R35 ;  /* 0x0003402306007388 */ /* 0x000fe80000000400 */
[----:B------:R-:W-:Y:S04]  /*04d0*/  STS.U16 [R6+0x380], R37 ;  /* 0x0003802506007388 */ /* 0x000fe80000000400 */
[----:B------:R-:W-:Y:S04]  /*04e0*/  STS.U16 [R6+0x3c0], R39 ;  /* 0x0003c02706007388 */ /* 0x000fe80000000400 */
[----:B------:R-:W-:Y:S04]  /*04f0*/  STS.U16 [R4], R41 ;  /* 0x0000002904007388 */ /* 0x000fe80000000400 */
[----:B------:R-:W-:Y:S04]  /*0500*/  STS.U16 [R4+0x40], R43 ;  /* 0x0000402b04007388 */ /* 0x000fe80000000400 */
[----:B------:R-:W-:Y:S04]  /*0510*/  STS.U16 [R4+0x80], R45 ;  /* 0x0000802d04007388 */ /* 0x000fe80000000400 */
[----:B------:R-:W-:Y:S01]  /*0520*/  STS.U16 [R4+0xc0], R47 ;  /* 0x0000c02f04007388 */ /* 0x000fe20000000400 */
[----:B------:R-:W-:Y:S06]  /*0530*/  BAR.SYNC.DEFER_BLOCKING 0x0 ;  /* 0x0000000000007b1d */ /* 0x000fec0000010000 */
[----:B------:R-:W-:Y:S04]  /*0540*/  LDSM.16.M88.2 R16, [R7] ;  /* 0x000000000710783b */ /* 0x000fe80000000100 */
[----:B------:R-:W0:Y:S04]  /*0550*/  LDSM.16.M88.4 R8, [R19] ;  /* 0x000000001308783b */ /* 0x000e280000000200 */
[----:B------:R-:W1:Y:S01]  /*0560*/  LDSM.16.M88.4 R12, [R19+0x200] ;  /* 0x00020000130c783b */ /* 0x000e620000000200 */
[----:B0-----:R-:W-:Y:S01]  /*0570*/  HMMA.16816.F16 R8, R8, R16, RZ ;  /* 0x000000100808723c */ /* 0x001fe200000008ff */
[----:B------:R-:W-:Y:S01]  /*0580*/  BAR.SYNC.DEFER_BLOCKING 0x0 ;  /* 0x0000000000007b1d */ /* 0x000fe20000010000 */
[----:B------:R-:W-:-:S04]  /*0590*/  LOP3.LUT R10, R18, 0x3, RZ, 0xc0, !PT ;  /* 0x00000003120a7812 */ /* 0x000fc800078ec0ff */
[----:B------:R-:W-:Y:S02]  /*05a0*/  LEA R5, R5, R10, 0x2 ;  /* 0x0000000a05057211 */ /* 0x000fe400078e10ff */
[----:B-1----:R-:W-:Y:S02]  /*05b0*/  HMMA.16816.F16 R12, R12, R16, RZ ;  /* 0x000000100c0c723c */ /* 0x002fe400000008ff */
[----:B------:R-:W-:Y:S02]  /*05c0*/  LEA R17, R5, UR6, 0x2 ;  /* 0x0000000605117c11 */ /* 0x000fe4000f8e10ff */
[----:B------:R-:W0:Y:S07]  /*05d0*/  LDC.64 R4, c[0x0][0x390] ;  /* 0x0000e400ff047b82 */ /* 0x000e2e0000000a00 */
[----:B------:R-:W-:Y:S04]  /*05e0*/  STS [R17], R8 ;  /* 0x0000000811007388 */ /* 0x000fe80000000800 */
[----:B------:R-:W-:Y:S04]  /*05f0*/  STS [R17+0x80], R9 ;  /* 0x0000800911007388 */ /* 0x000fe80000000800 */
[----:B------:R-:W-:Y:S01]  /*0600*/  STS [R17+0x100], R12 ;  /* 0x0001000c11007388 */ /* 0x000fe20000000800 */
[----:B0-----:R-:W-:-:S03]  /*0610*/  IMAD.WIDE.U32 R2, R3, 0x4, R4 ;  /* 0x0000000403027825 */ /* 0x001fc600078e0004 */
[----:B------:R-:W-:Y:S01]  /*0620*/  STS [R17+0x180], R13 ;  /* 0x0001800d11007388 */ /* 0x000fe20000000800 */
[----:B------:R-:W-:Y:S06]  /*0630*/  BAR.SYNC.DEFER_BLOCKING 0x0 ;  /* 0x0000000000007b1d */ /* 0x000fec0000010000 */
        /* <DEDUP_REMOVED lines=10> */
[----:B------:R-:W-:Y:S01]  /*06e0*/  STG.E desc[UR8][R2.64], R7 ;  /* 0x0000000702007986 */ /* 0x000fe2000c101908 */
[----:B--2---:R-:W-:-:S03]  /*06f0*/  HADD2.F32 R11, -RZ, R11.H0_H0 ;  /* 0x2000000bff0b7230 */ /* 0x004fc60000004100 */
[----:B------:R-:W-:Y:S01]  /*0700*/  STG.E desc[UR8][R2.64+0x400], R5 ;  /* 0x0004000502007986 */ /* 0x000fe2000c101908 */
[----:B---3--:R-:W-:-:S03]  /*0710*/  HADD2.F32 R9, -RZ, R14.H0_H0 ;  /* 0x2000000eff097230 */ /* 0x008fc60000004100 */
[----:B------:R-:W-:Y:S01]  /*0720*/  STG.E desc[UR8][R2.64+0x800], R11 ;  /* 0x0008000b02007986 */ /* 0x000fe2000c101908 */
[----:B----4-:R-:W-:-:S03]  /*0730*/  HADD2.F32 R15, -RZ, R15.H0_H0 ;  /* 0x2000000fff0f7230 */ /* 0x010fc60000004100 */
[----:B------:R-:W-:Y:S01]  /*0740*/  STG.E desc[UR8][R2.64+0xc00], R9 ;  /* 0x000c000902007986 */ /* 0x000fe2000c101908 */
[----:B-----5:R-:W-:-:S03]  /*0750*/  HADD2.F32 R13, -RZ, R16.H0_H0 ;  /* 0x20000010ff0d7230 */ /* 0x020fc60000004100 */
[----:B------:R-:W-:Y:S01]  /*0760*/  STG.E desc[UR8][R2.64+0x1000], R15 ;  /* 0x0010000f02007986 */ /* 0x000fe2000c101908 */
[----:B------:R-:W-:-:S03]  /*0770*/  HADD2.F32 R17, -RZ, R8.H0_H0 ;  /* 0x20000008ff117230 */ /* 0x000fc60000004100 */
[----:B------:R-:W-:Y:S01]  /*0780*/  STG.E desc[UR8][R2.64+0x1400], R13 ;  /* 0x0014000d02007986 */ /* 0x000fe2000c101908 */
[----:B------:R-:W-:-:S03]  /*0790*/  HADD2.F32 R19, -RZ, R18.H0_H0 ;  /* 0x20000012ff137230 */ /* 0x000fc60000004100 */
[----:B------:R-:W-:Y:S04]  /*07a0*/  STG.E desc[UR8][R2.64+0x1800], R17 ;  /* 0x0018001102007986 */ /* 0x000fe8000c101908 */
[----:B------:R-:W-:Y:S01]  /*07b0*/  STG.E desc[UR8][R2.64+0x1c00], R19 ;  /* 0x001c001302007986 */ /* 0x000fe2000c101908 */
[----:B------:R-:W-:Y:S05]  /*07c0*/  EXIT ;  /* 0x000000000000794d */ /* 0x000fea0003800000 */
.L_x_1:
        /* <DEDUP_REMOVED lines=11> */
.L_x_4:


//--------------------- .text.tvmgen_default_fused_reshape_cast_nn_pad_kernel0 --------------------------
	.section	.text.tvmgen_default_fused_reshape_cast_nn_pad_kernel0,"ax",@progbits
	.align	128
        .global         tvmgen_default_fused_reshape_cast_nn_pad_kernel0
        .type           tvmgen_default_fused_reshape_cast_nn_pad_kernel0,@function
        .size           tvmgen_default_fused_reshape_cast_nn_pad_kernel0,(.L_x_5 - tvmgen_default_fused_reshape_cast_nn_pad_kernel0)
        .other          tvmgen_default_fused_reshape_cast_nn_pad_kernel0,@"STO_CUDA_ENTRY STV_DEFAULT"
tvmgen_default_fused_reshape_cast_nn_pad_kernel0:
.text.tvmgen_default_fused_reshape_cast_nn_pad_kernel0:
[----:B------:R-:W-:Y:S01]  /*0000*/  LDC R1, c[0x0][0x37c] ;  /* 0x0000df00ff017b82 */ /* 0x000fe20000000800 */
[----:B------:R-:W0:Y:S07]  /*0010*/  S2R R0, SR_TID.X ;  /* 0x0000000000007919 */ /* 0x000e2e0000002100 */
[----:B------:R-:W1:Y:S01]  /*0020*/  LDC.64 R30, c[0x0][0x388] ;  /* 0x0000e200ff1e7b82 */ /* 0x000e620000000a00 */
[----:B------:R-:W2:Y:S01]  /*0030*/  LDCU.64 UR4, c[0x0][0x358] ;  /* 0x00006b00ff0477ac */ /* 0x000ea20008000a00 */
[----:B------:R-:W3:Y:S01]  /*0040*/  S2R R13, SR_CTAID.X ;  /* 0x00000000000d7919 */ /* 0x000ee20000002500 */
[----:B0-----:R-:W-:Y:S01]  /*0050*/  SHF.R.U32.HI R2, RZ, 0x3, R0 ;  /* 0x00000003ff027819 */ /* 0x001fe20000011600 */
[C---:B------:R-:W-:Y:S01]  /*0060*/  IMAD.SHL.U32 R25, R0.reuse, 0x2, RZ ;  /* 0x0000000200197824 */ /* 0x040fe200078e00ff */
[----:B------:R-:W-:-:S03]  /*0070*/  LOP3.LUT R0, R0, 0x7, RZ, 0xc0, !PT ;  /* 0x0000000700007812 */ /* 0x000fc600078ec0ff */
[----:B---3--:R-:W-:Y:S01]  /*0080*/  IMAD R3, R13, 0x80, R2 ;  /* 0x000000800d037824 */ /* 0x008fe200078e0202 */
[----:B------:R-:W-:Y:S02]  /*0090*/  LOP3.LUT R2, R25, 0xe, RZ, 0xc0, !PT ;  /* 0x0000000e19027812 */ /* 0x000fe400078ec0ff */
[----:B------:R-:W-:-:S03]  /*00a0*/  ISETP.GE.U32.AND P0, PT, R0, 0x5, PT ;  /* 0x000000050000780c */ /* 0x000fc60003f06070 */
[----:B------:R-:W-:-:S04]  /*00b0*/  IMAD R3, R3, 0xa, R2 ;  /* 0x0000000a03037824 */ /* 0x000fc800078e0202 */
[----:B-1----:R-:W-:-:S06]  /*00c0*/  IMAD.WIDE.U32 R30, R3, 0x4, R30 ;  /* 0x00000004031e7825 */ /* 0x002fcc00078e001e */
[C---:B------:R-:W-:Y:S01]  /*00d0*/  @!P0 IADD3 R4, P1, PT, R30.reuse, 0x1000000, RZ ;  /* 0x010000001e048810 */ /* 0x040fe20007f3e0ff */
[----:B--2---:R-:W2:Y:S01]  /*00e0*/  @!P0 LDG.E.CONSTANT R17, desc[UR4][R30.64+0x4] ;  /* 0x000004041e118981 */ /* 0x004ea2000c1e9900 */
[C---:B------:R-:W-:Y:S02]  /*00f0*/  @!P0 IADD3 R8, P3, PT, R30.reuse, 0x1000000, RZ ;  /* 0x010000001e088810 */ /* 0x040fe40007f7e0ff */
[C---:B------:R-:W-:Y:S01]  /*0100*/  @!P0 IADD3 R6, P2, PT, R30.reuse, 0x1000000, RZ ;  /* 0x010000001e068810 */ /* 0x040fe20007f5e0ff */
[--C-:B------:R-:W-:Y:S01]  /*0110*/  @!P0 IMAD.X R5, RZ, RZ, R31.reuse, P1 ;  /* 0x000000ffff058224 */ /* 0x100fe200008e061f */
[----:B------:R-:W-:Y:S01]  /*0120*/  @!P0 IADD3 R10, P1, PT, R30, 0x1000000, RZ ;  /* 0x010000001e0a8810 */ /* 0x000fe20007f3e0ff */
[--C-:B------:R-:W-:Y:S01]  /*0130*/  @!P0 IMAD.X R9, RZ, RZ, R31.reuse, P3 ;  /* 0x000000ffff098224 */ /* 0x100fe200018e061f */
[----:B------:R-:W3:Y:S01]  /*0140*/  @!P0 LDG.E.CONSTANT R2, desc[UR4][R30.64+0x138804] ;  /* 0x138804041e028981 */ /* 0x000ee2000c1e9900 */
[--C-:B------:R-:W-:Y:S02]  /*0150*/  @!P0 IMAD.X R7, RZ, RZ, R31.reuse, P2 ;  /* 0x000000ffff078224 */ /* 0x100fe400010e061f */
[----:B------:R-:W-:Y:S01]  /*0160*/  @!P0 IMAD.X R11, RZ, RZ, R31, P1 ;  /* 0x000000ffff0b8224 */ /* 0x000fe200008e061f */
[----:B------:R-:W-:Y:S01]  /*0170*/  ISETP.GT.U32.AND P1, PT, R0, 0x4, PT ;  /* 0x000000040000780c */ /* 0x000fe20003f24070 */
[----:B------:R-:W4:Y:S04]  /*0180*/  @!P0 LDG.E.CONSTANT R21, desc[UR4][R4.64+-0x774800] ;  /* 0x88b8000404158981 */ /* 0x000f28000c1e9900 */
[----:B------:R-:W5:Y:S04]  /*0190*/  @!P0 LDG.E.CONSTANT R22, desc[UR4][R8.64+-0x63c000] ;  /* 0x9c40000408168981 */ /* 0x000f68000c1e9900 */
[----:B------:R-:W2:Y:S04]  /*01a0*/  @!P0 LDG.E.CONSTANT R23, desc[UR4][R6.64+-0x7747fc] ;  /* 0x88b8040406178981 */ /* 0x000ea8000c1e9900 */
[----:B------:R-:W3:Y:S04]  /*01b0*/  @!P1 LDG.E.CONSTANT R16, desc[UR4][R30.64] ;  /* 0x000000041e109981 */ /* 0x000ee8000c1e9900 */
[----:B------:R-:W2:Y:S04]  /*01c0*/  @!P0 LDG.E.CONSTANT R24, desc[UR4][R10.64+-0x63bffc] ;  /* 0x9c4004040a188981 */ /* 0x000ea8000c1e9900 */
        /* <DEDUP_REMOVED lines=9> */
[----:B------:R-:W2:Y:S01]  /*0260*/  @!P0 LDG.E.CONSTANT R11, desc[UR4][R30.64+0x753000] ;  /* 0x753000041e0b8981 */ /* 0x000ea2000c1e9900 */
[C---:B------:R-:W-:Y:S01]  /*0270*/  @!P0 IADD3 R12, P3, PT, R30.reuse, 0x1000000, RZ ;  /* 0x010000001e0c8810 */ /* 0x040fe20007f7e0ff */
[----:B------:R-:W-:Y:S01]  /*0280*/  IMAD.SHL.U32 R14, R13, 0x800, RZ ;  /* 0x000008000d0e7824 */ /* 0x000fe200078e00ff */
[----:B------:R-:W-:-:S03]  /*0290*/  @!P0 IADD3 R18, P2, PT, R30, 0x1000000, RZ ;  /* 0x010000001e128810 */ /* 0x000fc60007f5e0ff */
[--C-:B------:R-:W-:Y:S01]  /*02a0*/  @!P0 IMAD.X R13, RZ, RZ, R31.reuse, P3 ;  /* 0x000000ffff0d8224 */ /* 0x100fe200018e061f */
[----:B------:R-:W-:Y:S02]  /*02b0*/  LOP3.LUT R25, R25, R14, RZ, 0xfc, !PT ;  /* 0x0000000e19197212 */ /* 0x000fe400078efcff */
[C---:B------:R-:W-:Y:S01]  /*02c0*/  @!P0 IADD3 R14, P3, PT, R30.reuse, 0x1000000, RZ ;  /* 0x010000001e0e8810 */ /* 0x040fe20007f7e0ff */
[--C-:B------:R-:W-:Y:S01]  /*02d0*/  @!P0 IMAD.X R19, RZ, RZ, R31.reuse, P2 ;  /* 0x000000ffff138224 */ /* 0x100fe200010e061f */
[----:B------:R-:W2:Y:S03]  /*02e0*/  @!P0 LDG.E.CONSTANT R12, desc[UR4][R12.64+-0x5037fc] ;  /* 0xafc804040c0c8981 */ /* 0x000ea6000c1e9900 */
[----:B------:R-:W-:Y:S01]  /*02f0*/  @!P0 IMAD.X R15, RZ, RZ, R31, P3 ;  /* 0x000000ffff0f8224 */ /* 0x000fe200018e061f */
[----:B------:R-:W2:Y:S04]  /*0300*/  @!P0 LDG.E.CONSTANT R13, desc[UR4][R18.64+-0x3cb000] ;  /* 0xc3500004120d8981 */ /* 0x000ea8000c1e9900 */
[----:B------:R0:W2:Y:S02]  /*0310*/  @!P0 LDG.E.CONSTANT R18, desc[UR4][R14.64+-0x3caffc] ;  /* 0xc35004040e128981 */ /* 0x0000a4000c1e9900 */
[----:B0-----:R-:W0:Y:S01]  /*0320*/  LDC.64 R14, c[0x0][0x380] ;  /* 0x0000e000ff0e7b82 */ /* 0x001e220000000a00 */
[----:B------:R-:W-:-:S02]  /*0330*/  @!P0 IADD3 R26, P2, PT, R30, 0x1000000, RZ ;  /* 0x010000001e1a8810 */ /* 0x000fc40007f5e0ff */
[----:B------:R-:W-:-:S03]  /*0340*/  @P0 PRMT R19, RZ, 0x7610, R19 ;  /* 0x00007610ff130816 */ /* 0x000fc60000000013 */
[----:B------:R-:W-:Y:S01]  /*0350*/  @!P0 IMAD.X R27, RZ, RZ, R31, P2 ;  /* 0x000000ffff1b8224 */ /* 0x000fe200010e061f */
[----:B------:R-:W-:Y:S01]  /*0360*/  @P0 PRMT R20, RZ, 0x7610, R20 ;  /* 0x00007610ff140816 */ /* 0x000fe20000000014 */
[----:B0-----:R-:W-:Y:S01]  /*0370*/  IMAD.WIDE.U32 R14, R25, 0x2, R14 ;  /* 0x00000002190e7825 */ /* 0x001fe200078e000e */
[----:B----4-:R-:W-:Y:S02]  /*0380*/  @!P0 F2FP.F16.F32.PACK_AB R19, RZ, R21 ;  /* 0x00000015ff13823e */ /* 0x010fe400000000ff */
[----:B------:R-:W-:Y:S02]  /*0390*/  @P0 PRMT R21, RZ, 0x7610, R21 ;  /* 0x00007610ff150816 */ /* 0x000fe40000000015 */
[----:B-----5:R-:W-:Y:S02]  /*03a0*/  @!P0 F2FP.F16.F32.PACK_AB R21, RZ, R22 ;  /* 0x00000016ff15823e */ /* 0x020fe400000000ff */
[----:B------:R0:W4:Y:S01]  /*03b0*/  @!P0 LDG.E.CONSTANT R22, desc[UR4][R26.64+-0x292800] ;  /* 0xd6d800041a168981 */ /* 0x000122000c1e9900 */
[----:B---3--:R-:W-:-:S02]  /*03c0*/  @!P1 F2FP.F16.F32.PACK_AB R16, RZ, R16 ;  /* 0x00000010ff10923e */ /* 0x008fc400000000ff */
[----:B0-----:R-:W-:Y:S02]  /*03d0*/  @!P0 IADD3 R26, P2, PT, R30, 0x1000000, RZ ;  /* 0x010000001e1a8810 */ /* 0x001fe40007f5e0ff */
[----:B------:R-:W-:-:S03]  /*03e0*/  @P1 PRMT R16, RZ, 0x7610, R16 ;  /* 0x00007610ff101816 */ /* 0x000fc60000000010 */
[----:B------:R-:W-:Y:S01]  /*03f0*/  @!P0 IMAD.X R27, RZ, RZ, R31, P2 ;  /* 0x000000ffff1b8224 */ /* 0x000fe200010e061f */
[----:B--2---:R-:W-:Y:S01]  /*0400*/  @!P0 F2FP.F16.F32.PACK_AB R20, RZ, R23 ;  /* 0x00000017ff14823e */ /* 0x004fe200000000ff */
[----:B------:R0:W-:Y:S01]  /*0410*/  STG.E.U16 desc[UR4][R14.64], R16 ;  /* 0x000000100e007986 */ /* 0x0001e2000c101504 */
[----:B------:R-:W-:Y:S02]  /*0420*/  @P0 PRMT R23, RZ, 0x7610, R23 ;  /* 0x00007610ff170816 */ /* 0x000fe40000000017 */
[----:B------:R-:W-:Y:S02]  /*0430*/  @!P0 F2FP.F16.F32.PACK_AB R23, RZ, R24 ;  /* 0x00000018ff17823e */ /* 0x000fe400000000ff */
[----:B------:R1:W2:Y:S01]  /*0440*/  @!P0 LDG.E.CONSTANT R24, desc[UR4][R26.64+-0x2927fc] ;  /* 0xd6d804041a188981 */ /* 0x0002a2000c1e9900 */
[C---:B------:R-:W-:Y:S02]  /*0450*/  @!P0 IADD3 R28, P2, PT, R30.reuse, 0x1000000, RZ ;  /* 0x010000001e1c8810 */ /* 0x040fe40007f5e0ff */
[----:B0-----:R-:W-:-:S02]  /*0460*/  @!P0 IADD3 R16, P1, PT, R30, 0x1000000, RZ ;  /* 0x010000001e108810 */ /* 0x001fc40007f3e0ff */
[----:B------:R-:W-:Y:S02]  /*0470*/  @P0 PRMT R26, RZ, 0x7610, R26 ;  /* 0x00007610ff1a0816 */ /* 0x000fe4000000001a */
[----:B-1----:R-:W-:Y:S01]  /*0480*/  @!P0 F2FP.F16.F32.PACK_AB R26, RZ, R17 ;  /* 0x00000011ff1a823e */ /* 0x002fe200000000ff */
[--C-:B------:R-:W-:Y:S01]  /*0490*/  @!P0 IMAD.X R17, RZ, RZ, R31.reuse, P1 ;  /* 0x000000ffff118224 */ /* 0x100fe200008e061f */
[C---:B------:R-:W-:Y:S01]  /*04a0*/  @!P0 IADD3 R32, P1, PT, R30.reuse, 0x1000000, RZ ;  /* 0x010000001e208810 */ /* 0x040fe20007f3e0ff */
[--C-:B------:R-:W-:Y:S01]  /*04b0*/  @!P0 IMAD.X R29, RZ, RZ, R31.reuse, P2 ;  /* 0x000000ffff1d8224 */ /* 0x100fe200010e061f */
[----:B------:R0:W-:Y:S03]  /*04c0*/  STG.E.U16 desc[UR4][R14.64+0x6d6002], R20 ;  /* 0x6d6002140e007986 */ /* 0x0001e6000c101504 */
[--C-:B------:R-:W-:Y:S01]  /*04d0*/  @!P0 IMAD.X R33, RZ, RZ, R31.reuse, P1 ;  /* 0x000000ffff218224 */ /* 0x100fe200008e061f */
[C---:B------:R-:W-:Y:S01]  /*04e0*/  @!P0 IADD3 R34, P1, PT, R30.reuse, 0x1000000, RZ ;  /* 0x010000001e228810 */ /* 0x040fe20007f3e0ff */
[----:B------:R1:W3:Y:S04]  /*04f0*/  @!P0 LDG.E.CONSTANT R25, desc[UR4][R28.64+-0x15a000] ;  /* 0xea6000041c198981 */ /* 0x0002e8000c1e9900 */
[----:B------:R-:W-:Y:S01]  /*0500*/  @!P0 IMAD.X R35, RZ, RZ, R31, P1 ;  /* 0x000000ffff238224 */ /* 0x000fe200008e061f */
[----:B------:R5:W-:Y:S01]  /*0510*/  STG.E.U16 desc[UR4][R14.64+0x7d0000], R21 ;  /* 0x7d0000150e007986 */ /* 0x000be2000c101504 */
[----:B0-----:R-:W-:-:S03]  /*0520*/  @!P0 IADD3 R20, P1, PT, R30, 0x1000000, RZ ;  /* 0x010000001e148810 */ /* 0x001fc60007f3e0ff */
[----:B------:R-:W4:Y:S01]  /*0530*/  @!P0 LDG.E.CONSTANT R16, desc[UR4][R16.64+-0x21800] ;  /* 0xfde8000410108981 */ /* 0x000f22000c1e9900 */
[----:B-1----:R-:W-:-:S03]  /*0540*/  @!P0 IADD3 R28, P2, PT, R30, 0x1000000, RZ ;  /* 0x010000001e1c8810 */ /* 0x002fc60007f5e0ff */
[----:B------:R-:W4:Y:S02]  /*0550*/  @!P0 LDG.E.CONSTANT R32, desc[UR4][R32.64+-0x217fc] ;  /* 0xfde8040420208981 */ /* 0x000f24000c1e9900 */
[--C-:B------:R-:W-:Y:S02]  /*0560*/  @!P0 IMAD.X R29, RZ, RZ, R31.reuse, P2 ;  /* 0x000000ffff1d8224 */ /* 0x100fe400010e061f */
[--C-:B-----5:R-:W-:Y:S01]  /*0570*/  @!P0 IMAD.X R21, RZ, RZ, R31.reuse, P1 ;  /* 0x000000ffff158224 */ /* 0x120fe200008e061f */
[C---:B------:R-:W-:Y:S01]  /*0580*/  @!P0 IADD3 R36, P1, PT, R30.reuse, 0x1000000, RZ ;  /* 0x010000001e248810 */ /* 0x040fe20007f3e0ff */
[----:B------:R-:W5:Y:S04]  /*0590*/  @!P0 LDG.E.CONSTANT R34, desc[UR4][R34.64+0x117000] ;  /* 0x1170000422228981 */ /* 0x000f68000c1e9900 */
[----:B------:R0:W4:Y:S01]  /*05a0*/  @!P0 LDG.E.CONSTANT R27, desc[UR4][R28.64+-0x159ffc] ;  /* 0xea6004041c1b8981 */ /* 0x000122000c1e9900 */
[----:B------:R-:W-:Y:S01]  /*05b0*/  @!P0 IMAD.X R37, RZ, RZ, R31, P1 ;  /* 0x000000ffff258224 */ /* 0x000fe200008e061f */
[----:B------:R-:W-:-:S02]  /*05c0*/  @!P0 IADD3 R38, P1, PT, R30, 0x1000000, RZ ;  /* 0x010000001e268810 */ /* 0x000fc40007f3e0ff */
[----:B------:R-:W5:Y:S01]  /*05d0*/  @!P0 LDG.E.CONSTANT R20, desc[UR4][R20.64+0x117004] ;  /* 0x1170040414148981 */ /* 0x000f62000c1e9900 */
[----:B------:R-:W-:-:S03]  /*05e0*/  @P0 PRMT R28, RZ, 0x7610, R28 ;  /* 0x00007610ff1c0816 */ /* 0x000fc6000000001c */
[----:B------:R-:W5:Y:S01]  /*05f0*/  @!P0 LDG.E.CONSTANT R36, desc[UR4][R36.64+0x24f800] ;  /* 0x24f8000424248981 */ /* 0x000f62000c1e9900 */
[----:B0-----:R-:W-:Y:S02]  /*0600*/  @!P0 F2FP.F16.F32.PACK_AB R28, RZ, R0 ;  /* 0x00000000ff1c823e */ /* 0x001fe400000000ff */
[----:B------:R-:W-:Y:S02]  /*0610*/  @P0 PRMT R0, RZ, 0x7610, R0 ;  /* 0x00007610ff000816 */ /* 0x000fe40000000000 */
[----:B------:R-:W-:Y:S02]  /*0620*/  @!P0 F2FP.F16.F32.PACK_AB R0, RZ, R2 ;  /* 0x00000002ff00823e */ /* 0x000fe400000000ff */
[----:B------:R-:W-:Y:S02]  /*0630*/  @P0 PRMT R2, RZ, 0x7610, R2 ;  /* 0x00007610ff020816 */ /* 0x000fe40000000002 */
[----:B------:R-:W-:Y:S02]  /*0640*/  @!P0 F2FP.F16.F32.PACK_AB R2, RZ, R3 ;  /* 0x00000003ff02823e */ /* 0x000fe400000000ff */
[----:B------:R-:W-:-:S02]  /*0650*/  @P0 PRMT R3, RZ, 0x7610, R3 ;  /* 0x00007610ff030816 */ /* 0x000fc40000000003 */
[----:B------:R-:W-:Y:S01]  /*0660*/  @!P0 F2FP.F16.F32.PACK_AB R3, RZ, R4 ;  /* 0x00000004ff03823e */ /* 0x000fe200000000ff */
[----:B------:R-:W-:Y:S01]  /*0670*/  @!P0 IMAD.X R39, RZ, RZ, R31, P1 ;  /* 0x000000ffff278224 */ /* 0x000fe200008e061f */
[----:B------:R-:W-:Y:S01]  /*0680*/  @P0 PRMT R4, RZ, 0x7610, R4 ;  /* 0x00007610ff040816 */ /* 0x000fe20000000004 */
[----:B------:R0:W-:Y:S01]  /*0690*/  STG.E.U16 desc[UR4][R14.64+0xfa000], R28 ;  /* 0x0fa0001c0e007986 */ /* 0x0001e2000c101504 */
[----:B------:R-:W-:Y:S02]  /*06a0*/  @!P0 F2FP.F16.F32.PACK_AB R4, RZ, R5 ;  /* 0x00000005ff04823e */ /* 0x000fe400000000ff */
[----:B------:R-:W-:Y:S01]  /*06b0*/  @P0 PRMT R5, RZ, 0x7610, R5 ;  /* 0x00007610ff050816 */ /* 0x000fe20000000005 */
[----:B------:R1:W-:Y:S01]  /*06c0*/  STG.E.U16 desc[UR4][R14.64+0x1f4000], R2 ;  /* 0x1f4000020e007986 */ /* 0x0003e2000c101504 */
[----:B------:R-:W-:Y:S02]  /*06d0*/  @!P0 F2FP.F16.F32.PACK_AB R5, RZ, R6 ;  /* 0x00000006ff05823e */ /* 0x000fe400000000ff */
[----:B------:R-:W-:-:S02]  /*06e0*/  @P0 PRMT R6, RZ, 0x7610, R6 ;  /* 0x00007610ff060816 */ /* 0x000fc40000000006 */
[----:B------:R-:W-:Y:S01]  /*06f0*/  PRMT R17, R0, 0x7610, R17 ;  /* 0x0000761000117816 */ /* 0x000fe20000000011 */
[----:B------:R1:W-:Y:S01]  /*0700*/  STG.E.U16 desc[UR4][R14.64+0x1f4002], R3 ;  /* 0x1f4002030e007986 */ /* 0x0003e2000c101504 */
[C---:B0-----:R-:W-:Y:S02]  /*0710*/  @!P0 IADD3 R28, P1, PT, R30.reuse, 0x1000000, RZ ;  /* 0x010000001e1c8810 */ /* 0x041fe40007f3e0ff */
[----:B------:R-:W-:Y:S01]  /*0720*/  @!P0 F2FP.F16.F32.PACK_AB R6, RZ, R7 ;  /* 0x00000007ff06823e */ /* 0x000fe200000000ff */
[----:B------:R0:W5:Y:S01]  /*0730*/  @!P0 LDG.E.CONSTANT R0, desc[UR4][R30.64+0x753004] ;  /* 0x753004041e008981 */ /* 0x000162000c1e9900 */
[----:B------:R-:W-:Y:S01]  /*0740*/  @P0 PRMT R7, RZ, 0x7610, R7 ;  /* 0x00007610ff070816 */ /* 0x000fe20000000007 */
[----:B------:R-:W-:Y:S01]  /*0750*/  @!P0 IMAD.X R29, RZ, RZ, R31, P1 ;  /* 0x000000ffff1d8224 */ /* 0x000fe200008e061f */
[----:B------:R-:W-:Y:S01]  /*0760*/  @!P0 F2FP.F16.F32.PACK_AB R7, RZ, R8 ;  /* 0x00000008ff07823e */ /* 0x000fe200000000ff */
[----:B------:R-:W5:Y:S01]  /*0770*/  @!P0 LDG.E.CONSTANT R38, desc[UR4][R38.64+0x24f804] ;  /* 0x24f8040426268981 */ /* 0x000f62000c1e9900 */
[----:B------:R-:W-:-:S02]  /*0780*/  @!P0 IADD3 R8, P1, PT, R30, 0x1000000, RZ ;  /* 0x010000001e088810 */ /* 0x000fc40007f3e0ff */
[----:B-1----:R-:W-:Y:S01]  /*0790*/  @P0 PRMT R2, RZ, 0x7610, R2 ;  /* 0x00007610ff020816 */ /* 0x002fe20000000002 */
[----:B------:R1:W-:Y:S01]  /*07a0*/  STG.E.U16 desc[UR4][R14.64+0x2ee000], R4 ;  /* 0x2ee000040e007986 */ /* 0x0003e2000c101504 */
[----:B------:R-:W-:Y:S01]  /*07b0*/  @!P0 F2FP.F16.F32.PACK_AB R2, RZ, R9 ;  /* 0x00000009ff02823e */ /* 0x000fe200000000ff */
[----:B------:R-:W-:Y:S01]  /*07c0*/  @!P0 IMAD.X R9, RZ, RZ, R31, P1 ;  /* 0x000000ffff098224 */ /* 0x000fe200008e061f */
[C---:B------:R-:W-:Y:S01]  /*07d0*/  @!P0 IADD3 R40, P1, PT, R30.reuse, 0x1000000, RZ ;  /* 0x010000001e288810 */ /* 0x040fe20007f3e0ff */
[----:B------:R-:W5:Y:S01]  /*07e0*/  @!P0 LDG.E.CONSTANT R28, desc[UR4][R28.64+0x388000] ;  /* 0x388000041c1c8981 */ /* 0x000f62000c1e9900 */
[----:B------:R-:W-:Y:S02]  /*07f0*/  @P0 PRMT R3, RZ, 0x7610, R3 ;  /* 0x00007610ff030816 */ /* 0x000fe40000000003 */
[----:B------:R-:W-:Y:S01]  /*0800*/  @!P0 F2FP.F16.F32.PACK_AB R3, RZ, R10 ;  /* 0x0000000aff03823e */ /* 0x000fe200000000ff */
[----:B------:R-:W-:Y:S01]  /*0810*/  @!P0 IMAD.X R41, RZ, RZ, R31, P1 ;  /* 0x000000ffff298224 */ /* 0x000fe200008e061f */
[----:B------:R-:W-:Y:S01]  /*0820*/  @!P0 IADD3 R10, P1, PT, R30, 0x1000000, RZ ;  /* 0x010000001e0a8810 */ /* 0x000fe20007f3e0ff */
[----:B------:R0:W5:Y:S01]  /*0830*/  @!P0 LDG.E.CONSTANT R8, desc[UR4][R8.64+0x388004] ;  /* 0x3880040408088981 */ /* 0x000162000c1e9900 */
[----:B-1----:R-:W-:-:S02]  /*0840*/  @P0 PRMT R4, RZ, 0x7610, R4 ;  /* 0x00007610ff040816 */ /* 0x002fc40000000004 */
[----:B------:R-:W-:Y:S01]  /*0850*/  @!P0 F2FP.F16.F32.PACK_AB R4, RZ, R11 ;  /* 0x0000000bff04823e */ /* 0x000fe200000000ff */
[--C-:B------:R-:W-:Y:S01]  /*0860*/  @!P0 IMAD.X R11, RZ, RZ, R31.reuse, P1 ;  /* 0x000000ffff0b8224 */ /* 0x100fe200008e061f */
[----:B0-----:R-:W-:Y:S01]  /*0870*/  @!P0 IADD3 R30, P1, PT, R30, 0x1000000, RZ ;  /* 0x010000001e1e8810 */ /* 0x001fe20007f3e0ff */
[----:B------:R-:W5:Y:S04]  /*0880*/  @!P0 LDG.E.CONSTANT R40, desc[UR4][R40.64+0x4c0800] ;  /* 0x4c08000428288981 */ /* 0x000f68000c1e9900 */
[----:B------:R-:W-:Y:S01]  /*0890*/  @!P0 IMAD.X R31, RZ, RZ, R31, P1 ;  /* 0x000000ffff1f8224 */ /* 0x000fe200008e061f */
[----:B------:R0:W5:Y:S04]  /*08a0*/  @!P0 LDG.E.CONSTANT R10, desc[UR4][R10.64+-0x503800] ;  /* 0xafc800040a0a8981 */ /* 0x000168000c1e9900 */
[----:B------:R-:W5:Y:S01]  /*08b0*/  @!P0 LDG.E.CONSTANT R30, desc[UR4][R30.64+0x4c0804] ;  /* 0x4c0804041e1e8981 */ /* 0x000f62000c1e9900 */
[----:B------:R-:W-:-:S02]  /*08c0*/  PRMT R9, R2, 0x7610, R9 ;  /* 0x0000761002097816 */ /* 0x000fc40000000009 */
[----:B0-----:R-:W-:Y:S02]  /*08d0*/  PRMT R11, R3, 0x7610, R11 ;  /* 0x00007610030b7816 */ /* 0x001fe4000000000b */
[----:B------:R-:W-:Y:S01]  /*08e0*/  @P0 PRMT R3, RZ, 0x7610, R3 ;  /* 0x00007610ff030816 */ /* 0x000fe20000000003 */
[----:B------:R0:W-:Y:S01]  /*08f0*/  STG.E.U16 desc[UR4][R14.64+0xfa002], R17 ;  /* 0x0fa002110e007986 */ /* 0x0001e2000c101504 */
[----:B------:R-:W-:-:S03]  /*0900*/  IADD3 R2, P1, PT, R14, 0x1000000, RZ ;  /* 0x010000000e027810 */ /* 0x000fc60007f3e0ff */
[----:B------:R1:W-:Y:S04]  /*0910*/  STG.E.U16 desc[UR4][R14.64+0x2ee002], R5 ;  /* 0x2ee002050e007986 */ /* 0x0003e8000c101504 */
[----:B------:R-:W-:Y:S01]  /*0920*/  STG.E.U16 desc[UR4][R14.64+0x3e8002], R7 ;  /* 0x3e8002070e007986 */ /* 0x000fe2000c101504 */
[----:B0-----:R-:W-:Y:S02]  /*0930*/  PRMT R17, R4, 0x7610, R17 ;  /* 0x0000761004117816 */ /* 0x001fe40000000011 */
[----:B------:R-:W-:Y:S02]  /*0940*/  @P0 PRMT R4, RZ, 0x7610, R4 ;  /* 0x00007610ff040816 */ /* 0x000fe40000000004 */
[----:B-1----:R-:W-:Y:S02]  /*0950*/  @P0 PRMT R5, RZ, 0x7610, R5 ;  /* 0x00007610ff050816 */ /* 0x002fe40000000005 */
[----:B------:R-:W-:-:S02]  /*0960*/  @!P0 F2FP.F16.F32.PACK_AB R4, RZ, R12 ;  /* 0x0000000cff04823e */ /* 0x000fc400000000ff */
[----:B------:R-:W-:Y:S01]  /*0970*/  @!P0 F2FP.F16.F32.PACK_AB R5, RZ, R13 ;  /* 0x0000000dff05823e */ /* 0x000fe200000000ff */
[----:B------:R0:W-:Y:S04]  /*0980*/  STG.E.U16 desc[UR4][R14.64+0x4e2000], R9 ;  /* 0x4e2000090e007986 */ /* 0x0001e8000c101504 */
[----:B------:R1:W-:Y:S04]  /*0990*/  STG.E.U16 desc[UR4][R14.64+0x4e2002], R11 ;  /* 0x4e20020b0e007986 */ /* 0x0003e8000c101504 */
[----:B------:R1:W-:Y:S01]  /*09a0*/  STG.E.U16 desc[UR4][R14.64+0x3e8000], R6 ;  /* 0x3e8000060e007986 */ /* 0x0003e2000c101504 */
[----:B0-----:R-:W-:-:S02]  /*09b0*/  PRMT R9, R4, 0x7610, R9 ;  /* 0x0000761004097816 */ /* 0x001fc40000000009 */
[----:B------:R-:W-:Y:S02]  /*09c0*/  @P0 PRMT R4, RZ, 0x7610, R4 ;  /* 0x00007610ff040816 */ /* 0x000fe40000000004 */
[----:B-1----:R-:W-:Y:S02]  /*09d0*/  PRMT R11, R5, 0x7610, R11 ;  /* 0x00007610050b7816 */ /* 0x002fe4000000000b */
[----:B------:R-:W-:Y:S02]  /*09e0*/  @P0 PRMT R5, RZ, 0x7610, R5 ;  /* 0x00007610ff050816 */ /* 0x000fe40000000005 */
[----:B------:R-:W-:Y:S01]  /*09f0*/  @P0 PRMT R6, RZ, 0x7610, R6 ;  /* 0x00007610ff060816 */ /* 0x000fe20000000006 */
[----:B------:R-:W-:Y:S04]  /*0a00*/  STG.E.U16 desc[UR4][R14.64+0x6d6000], R19 ;  /* 0x6d6000130e007986 */ /* 0x000fe8000c101504 */
[----:B------:R-:W-:Y:S04]  /*0a10*/  STG.E.U16 desc[UR4][R14.64+0x7d0002], R23 ;  /* 0x7d0002170e007986 */ /* 0x000fe8000c101504 */
[----:B------:R-:W-:Y:S04]  /*0a20*/  STG.E.U16 desc[UR4][R14.64+0x2], R26 ;  /* 0x0000021a0e007986 */ /* 0x000fe8000c101504 */
[----:B------:R-:W-:Y:S01]  /*0a30*/  STG.E.U16 desc[UR4][R14.64+0x5dc000], R17 ;  /* 0x5dc000110e007986 */ /* 0x000fe2000c101504 */
[----:B--2---:R-:W-:-:S02]  /*0a40*/  @!P0 F2FP.F16.F32.PACK_AB R4, RZ, R24 ;  /* 0x00000018ff04823e */ /* 0x004fc400000000ff */
[----:B---3--:R-:W-:-:S04]  /*0a50*/  @!P0 F2FP.F16.F32.PACK_AB R5, RZ, R25 ;  /* 0x00000019ff05823e */ /* 0x008fc800000000ff */
[----:B------:R-:W-:Y:S02]  /*0a60*/  PRMT R13, R5, 0x7610, R13 ;  /* 0x00007610050d7816 */ /* 0x000fe4000000000d */
[----:B------:R-:W-:Y:S02]  /*0a70*/  @P0 PRMT R5, RZ, 0x7610, R5 ;  /* 0x00007610ff050816 */ /* 0x000fe40000000005 */
[----:B----4-:R-:W-:Y:S02]  /*0a80*/  @!P0 F2FP.F16.F32.PACK_AB R6, RZ, R27 ;  /* 0x0000001bff06823e */ /* 0x010fe400000000ff */
[----:B-----5:R-:W-:Y:S02]  /*0a90*/  @!P0 F2FP.F16.F32.PACK_AB R5, RZ, R20 ;  /* 0x00000014ff05823e */ /* 0x020fe400000000ff */
[----:B------:R-:W-:Y:S02]  /*0aa0*/  @!P0 F2FP.F16.F32.PACK_AB R3, RZ, R0 ;  /* 0x00000000ff03823e */ /* 0x000fe400000000ff */
[----:B------:R-:W-:-:S02]  /*0ab0*/  @P0 PRMT R0, RZ, 0x7610, R0 ;  /* 0x00007610ff000816 */ /* 0x000fc40000000000 */
[----:B------:R-:W-:Y:S02]  /*0ac0*/  PRMT R7, R3, 0x7610, R7 ;  /* 0x0000761003077816 */ /* 0x000fe40000000007 */
[----:B------:R-:W-:Y:S01]  /*0ad0*/  @!P0 F2FP.F16.F32.PACK_AB R0, RZ, R18 ;  /* 0x00000012ff00823e */ /* 0x000fe200000000ff */
[----:B------:R-:W-:Y:S02]  /*0ae0*/  IMAD.X R3, RZ, RZ, R15, P1 ;  /* 0x000000ffff037224 */ /* 0x000fe400008e060f */
[----:B------:R0:W-:Y:S01]  /*0af0*/  STG.E.U16 desc[UR4][R14.64+0x5dc002], R7 ;  /* 0x5dc002070e007986 */ /* 0x0001e2000c101504 */
[----:B------:R-:W-:Y:S02]  /*0b00*/  PRMT R12, R0, 0x7610, R12 ;  /* 0x00007610000c7816 */ /* 0x000fe4000000000c */
[----:B------:R-:W-:Y:S02]  /*0b10*/  @P0 PRMT R0, RZ, 0x7610, R0 ;  /* 0x00007610ff000816 */ /* 0x000fe40000000000 */
[----:B------:R-:W-:Y:S01]  /*0b20*/  @!P0 F2FP.F16.F32.PACK_AB R0, RZ, R22 ;  /* 0x00000016ff00823e */ /* 0x000fe200000000ff */
[----:B------:R1:W-:Y:S01]  /*0b30*/  STG.E.U16 desc[UR4][R2.64+-0x735ffe], R9 ;  /* 0x8ca0020902007986 */ /* 0x0003e2000c101504 */
[----:B0-----:R-:W-:-:S02]  /*0b40*/  @P0 PRMT R7, RZ, 0x7610, R7 ;  /* 0x00007610ff070816 */ /* 0x001fc40000000007 */
[----:B------:R-:W-:Y:S01]  /*0b50*/  @!P0 F2FP.F16.F32.PACK_AB R7, RZ, R16 ;  /* 0x00000010ff07823e */ /* 0x000fe200000000ff */
[----:B------:R0:W-:Y:S01]  /*0b60*/  STG.E.U16 desc[UR4][R2.64+-0x63c000], R11 ;  /* 0x9c40000b02007986 */ /* 0x0001e2000c101504 */
[----:B-1----:R-:W-:-:S03]  /*0b70*/  PRMT R9, R0, 0x7610, R9 ;  /* 0x0000761000097816 */ /* 0x002fc60000000009 */
[----:B------:R1:W-:Y:S01]  /*0b80*/  STG.E.U16 desc[UR4][R2.64+-0x63bffe], R12 ;  /* 0x9c40020c02007986 */ /* 0x0003e2000c101504 */
[----:B------:R-:W-:Y:S02]  /*0b90*/  PRMT R14, R7, 0x7610, R14 ;  /* 0x00007610070e7816 */ /* 0x000fe4000000000e */
[----:B------:R-:W-:Y:S02]  /*0ba0*/  @P0 PRMT R0, RZ, 0x7610, R0 ;  /* 0x00007610ff000816 */ /* 0x000fe40000000000 */
[----:B------:R-:W-:Y:S02]  /*0bb0*/  @!P0 F2FP.F16.F32.PACK_AB R0, RZ, R32 ;  /* 0x00000020ff00823e */ /* 0x000fe400000000ff */
[----:B------:R-:W-:Y:S02]  /*0bc0*/  @P0 PRMT R7, RZ, 0x7610, R7 ;  /* 0x00007610ff070816 */ /* 0x000fe40000000007 */
[----:B0-----:R-:W-:Y:S02]  /*0bd0*/  PRMT R11, R4, 0x7610, R11 ;  /* 0x00007610040b7816 */ /* 0x001fe4000000000b */
[----:B------:R-:W-:-:S02]  /*0be0*/  @P0 PRMT R4, RZ, 0x7610, R4 ;  /* 0x00007610ff040816 */ /* 0x000fc40000000004 */
[----:B-1----:R-:W-:Y:S02]  /*0bf0*/  PRMT R12, R6, 0x7610, R12 ;  /* 0x00007610060c7816 */ /* 0x002fe4000000000c */
[----:B------:R-:W-:Y:S02]  /*0c00*/  @P0 PRMT R6, RZ, 0x7610, R6 ;  /* 0x00007610ff060816 */ /* 0x000fe40000000006 */
[----:B------:R-:W-:Y:S02]  /*0c10*/  @!P0 F2FP.F16.F32.PACK_AB R4, RZ, R34 ;  /* 0x00000022ff04823e */ /* 0x000fe400000000ff */
[----:B------:R-:W-:Y:S02]  /*0c20*/  @!P0 F2FP.F16.F32.PACK_AB R6, RZ, R36 ;  /* 0x00000024ff06823e */ /* 0x000fe400000000ff */
[----:B------:R-:W-:Y:S01]  /*0c30*/  @!P0 F2FP.F16.F32.PACK_AB R7, RZ, R38 ;  /* 0x00000026ff07823e */ /* 0x000fe200000000ff */
[----:B------:R0:W-:Y:S04]  /*0c40*/  STG.E.U16 desc[UR4][R2.64+-0x542000], R9 ;  /* 0xabe0000902007986 */ /* 0x0001e8000c101504 */
[----:B------:R1:W-:Y:S04]  /*0c50*/  STG.E.U16 desc[UR4][R2.64+-0x541ffe], R11 ;  /* 0xabe0020b02007986 */ /* 0x0003e8000c101504 */
[----:B------:R2:W-:Y:S04]  /*0c60*/  STG.E.U16 desc[UR4][R2.64+-0x448000], R13 ;  /* 0xbb80000d02007986 */ /* 0x0005e8000c101504 */
[----:B------:R3:W-:Y:S01]  /*0c70*/  STG.E.U16 desc[UR4][R2.64+-0x447ffe], R12 ;  /* 0xbb80020c02007986 */ /* 0x0007e2000c101504 */
[----:B0-----:R-:W-:-:S02]  /*0c80*/  PRMT R9, R4, 0x7610, R9 ;  /* 0x0000761004097816 */ /* 0x001fc40000000009 */
[----:B------:R-:W-:Y:S01]  /*0c90*/  @P0 PRMT R4, RZ, 0x7610, R4 ;  /* 0x00007610ff040816 */ /* 0x000fe20000000004 */
[----:B------:R0:W-:Y:S01]  /*0ca0*/  STG.E.U16 desc[UR4][R2.64+-0x34dffe], R0 ;  /* 0xcb20020002007986 */ /* 0x0001e2000c101504 */
[----:B-1----:R-:W-:Y:S02]  /*0cb0*/  PRMT R11, R5, 0x7610, R11 ;  /* 0x00007610050b7816 */ /* 0x002fe4000000000b */
[----:B------:R-:W-:Y:S02]  /*0cc0*/  @P0 PRMT R5, RZ, 0x7610, R5 ;  /* 0x00007610ff050816 */ /* 0x000fe40000000005 */
[----:B--2---:R-:W-:Y:S02]  /*0cd0*/  PRMT R13, R7, 0x7610, R13 ;  /* 0x00007610070d7816 */ /* 0x004fe4000000000d */
[----:B------:R-:W-:Y:S02]  /*0ce0*/  @P0 PRMT R7, RZ, 0x7610, R7 ;  /* 0x00007610ff070816 */ /* 0x000fe40000000007 */
[----:B---3--:R-:W-:-:S02]  /*0cf0*/  PRMT R12, R6, 0x7610, R12 ;  /* 0x00007610060c7816 */ /* 0x008fc4000000000c */
[----:B------:R-:W-:Y:S02]  /*0d00*/  @P0 PRMT R6, RZ, 0x7610, R6 ;  /* 0x00007610ff060816 */ /* 0x000fe40000000006 */
[----:B0-----:R-:W-:Y:S02]  /*0d10*/  @P0 PRMT R0, RZ, 0x7610, R0 ;  /* 0x00007610ff000816 */ /* 0x001fe40000000000 */
[----:B------:R-:W-:Y:S02]  /*0d20*/  @!P0 F2FP.F16.F32.PACK_AB R4, RZ, R28 ;  /* 0x0000001cff04823e */ /* 0x000fe400000000ff */
[----:B------:R-:W-:Y:S02]  /*0d30*/  @!P0 F2FP.F16.F32.PACK_AB R5, RZ, R8 ;  /* 0x00000008ff05823e */ /* 0x000fe400000000ff */
[----:B------:R-:W-:Y:S02]  /*0d40*/  @!P0 F2FP.F16.F32.PACK_AB R6, RZ, R40 ;  /* 0x00000028ff06823e */ /* 0x000fe400000000ff */
[----:B------:R-:W-:-:S02]  /*0d50*/  @!P0 F2FP.F16.F32.PACK_AB R0, RZ, R10 ;  /* 0x0000000aff00823e */ /* 0x000fc400000000ff */
[----:B------:R-:W-:Y:S01]  /*0d60*/  @!P0 F2FP.F16.F32.PACK_AB R7, RZ, R30 ;  /* 0x0000001eff07823e */ /* 0x000fe200000000ff */
[----:B------:R-:W-:Y:S04]  /*0d70*/  STG.E.U16 desc[UR4][R2.64+-0x34e000], R14 ;  /* 0xcb20000e02007986 */ /* 0x000fe8000c101504 */
        /* <DEDUP_REMOVED lines=8> */
[----:B------:R-:W-:Y:S01]  /*0e00*/  STG.E.U16 desc[UR4][R2.64+0x9a002], R7 ;  /* 0x09a0020702007986 */ /* 0x000fe2000c101504 */
[----:B------:R-:W-:Y:S05]  /*0e10*/  EXIT ;  /* 0x000000000000794d */ /* 0x000fea0003800000 */
.L_x_2:
        /* <DEDUP_REMOVED lines=14> */
.L_x_5:


//--------------------- .nv.shared.tvmgen_default_fused_nn_dense_cast_bn_relu_max_kernel0 --------------------------
	.section	.nv.shared.tvmgen_default_fused_nn_dense_cast_bn_relu_max_kernel0,"aw",@nobits
	.sectionflags	@""
	.align	2
.nv.shared.tvmgen_default_fused_nn_dense_cast_bn_relu_max_kernel0:
	.zero		2304


//--------------------- .nv.shared.reserved.0     --------------------------
	.section	.nv.shared.reserved.0,"aw",@nobits
	.weak		__nv_reservedSMEM_offset_0_alias
	.size		__nv_reservedSMEM_offset_0_alias, 0, 64
	.other		__nv_reservedSMEM_offset_0_alias,@"STO_CUDA_RESERVED_SHARED STV_DEFAULT"
__nv_reservedSMEM_offset_0_alias:
	.zero		0
	.zero		64


//--------------------- .nv.shared.tvmgen_default_fused_nn_dense_cast_kernel0 --------------------------
	.section	.nv.shared.tvmgen_default_fused_nn_dense_cast_kernel0,"aw",@nobits
	.sectionflags	@""
	.align	2
.nv.shared.tvmgen_default_fused_nn_dense_cast_kernel0:
	.zero		2304


//--------------------- .nv.constant0.tvmgen_default_fused_nn_dense_cast_bn_relu_max_kernel0 --------------------------
	.section	.nv.constant0.tvmgen_default_fused_nn_dense_cast_bn_relu_max_kernel0,"a",@progbits
	.sectionflags	@""
	.align	4
.nv.constant0.tvmgen_default_fused_nn_dense_cast_bn_relu_max_kernel0:
	.zero		936


//--------------------- .nv.constant0.tvmgen_default_fused_nn_dense_cast_kernel0 --------------------------
	.section	.nv.constant0.tvmgen_default_fused_nn_dense_cast_kernel0,"a",@progbits
	.sectionflags	@""
	.align	4
.nv.constant0.tvmgen_default_fused_nn_dense_cast_kernel0:
	.zero		920


//--------------------- .nv.constant0.tvmgen_default_fused_reshape_cast_nn_pad_kernel0 --------------------------
	.section	.nv.constant0.tvmgen_default_fused_reshape_cast_nn_pad_kernel0,"a",@progbits
	.sectionflags	@""
	.align	4
.nv.constant0.tvmgen_default_fused_reshape_cast_nn_pad_kernel0:
	.zero		912


//--------------------- SYMBOLS --------------------------

	.type		.nv.reservedSmem.offset0,@object
	.size		.nv.reservedSmem.offset0,0x4
	.type		.nv.reservedSmem.cap,@object
	.size		.nv.reservedSmem.cap,0x4
